//
// Generated by NVIDIA NVVM Compiler
//
// Compiler Build ID: CL-36424714
// Cuda compilation tools, release 13.0, V13.0.88
// Based on NVVM 20.0.0
//

.version 9.0
.target sm_100
.address_size 64

	// .globl	_Z6keygenPciS_
.global .align 1 .b8 key[20] = {36, 49, 38, 49, 50, 51, 52, 45, 49, 50, 51, 52, 45, 49, 50, 51, 52, 53, 54};

.visible .entry _Z6keygenPciS_(
	.param .u64 .ptr .align 1 _Z6keygenPciS__param_0,
	.param .u32 _Z6keygenPciS__param_1,
	.param .u64 .ptr .align 1 _Z6keygenPciS__param_2
)
{
	.reg .pred 	%p<118>;
	.reg .b16 	%rs<30>;
	.reg .b32 	%r<1026>;
	.reg .b64 	%rd<30>;
	.reg .b64 	%fd<13>;

	ld.param.u64 	%rd11, [_Z6keygenPciS__param_0];
	ld.param.u32 	%r29, [_Z6keygenPciS__param_1];
	ld.param.u64 	%rd13, [_Z6keygenPciS__param_2];
	cvta.to.global.u64 	%rd14, %rd13;
	mov.u32 	%r30, %ctaid.x;
	mov.u32 	%r31, %ntid.x;
	mov.u32 	%r32, %tid.x;
	mad.lo.s32 	%r33, %r30, %r31, %r32;
	shl.b32 	%r34, %r33, 4;
	cvt.u64.u32 	%rd15, %r34;
	add.s64 	%rd1, %rd14, %rd15;
	add.s32 	%r1017, %r33, %r29;
	mov.u64 	%rd16, key;
	add.s64 	%rd26, %rd16, 18;
	mov.b32 	%r1016, 17;
$L__BB0_1:
	ld.global.s8 	%r35, [%rd26];
	and.b32  	%r36, %r35, 1;
	sub.s32 	%r37, %r1017, %r36;
	and.b32  	%r38, %r37, -2;
	or.b32  	%r39, %r38, %r36;
	setp.eq.s32 	%p1, %r39, %r1017;
	xor.b32  	%r40, %r1017, 67010;
	selp.b32 	%r41, %r37, %r40, %p1;
	shr.s32 	%r42, %r41, 1;
	shr.u32 	%r43, %r35, 1;
	and.b32  	%r44, %r43, 1;
	sub.s32 	%r45, %r42, %r44;
	and.b32  	%r46, %r45, -2;
	or.b32  	%r47, %r46, %r44;
	setp.eq.s32 	%p2, %r47, %r42;
	xor.b32  	%r48, %r42, 67010;
	selp.b32 	%r49, %r45, %r48, %p2;
	shr.s32 	%r50, %r49, 1;
	shr.u32 	%r51, %r35, 2;
	and.b32  	%r52, %r51, 1;
	sub.s32 	%r53, %r50, %r52;
	and.b32  	%r54, %r53, -2;
	or.b32  	%r55, %r54, %r52;
	setp.eq.s32 	%p3, %r55, %r50;
	xor.b32  	%r56, %r50, 67010;
	selp.b32 	%r57, %r53, %r56, %p3;
	shr.s32 	%r58, %r57, 1;
	shr.u32 	%r59, %r35, 3;
	and.b32  	%r60, %r59, 1;
	sub.s32 	%r61, %r58, %r60;
	and.b32  	%r62, %r61, -2;
	or.b32  	%r63, %r62, %r60;
	setp.eq.s32 	%p4, %r63, %r58;
	xor.b32  	%r64, %r58, 67010;
	selp.b32 	%r65, %r61, %r64, %p4;
	shr.s32 	%r66, %r65, 1;
	shr.u32 	%r67, %r35, 4;
	and.b32  	%r68, %r67, 1;
	sub.s32 	%r69, %r66, %r68;
	and.b32  	%r70, %r69, -2;
	or.b32  	%r71, %r70, %r68;
	setp.eq.s32 	%p5, %r71, %r66;
	xor.b32  	%r72, %r66, 67010;
	selp.b32 	%r73, %r69, %r72, %p5;
	shr.s32 	%r74, %r73, 1;
	shr.u32 	%r75, %r35, 5;
	and.b32  	%r76, %r75, 1;
	sub.s32 	%r77, %r74, %r76;
	and.b32  	%r78, %r77, -2;
	or.b32  	%r79, %r78, %r76;
	setp.eq.s32 	%p6, %r79, %r74;
	xor.b32  	%r80, %r74, 67010;
	selp.b32 	%r81, %r77, %r80, %p6;
	shr.s32 	%r82, %r81, 1;
	shr.u32 	%r83, %r35, 6;
	and.b32  	%r84, %r83, 1;
	sub.s32 	%r85, %r82, %r84;
	and.b32  	%r86, %r85, -2;
	or.b32  	%r87, %r86, %r84;
	setp.eq.s32 	%p7, %r87, %r82;
	xor.b32  	%r88, %r82, 67010;
	selp.b32 	%r89, %r85, %r88, %p7;
	shr.s32 	%r90, %r89, 1;
	shr.u32 	%r91, %r35, 31;
	sub.s32 	%r92, %r90, %r91;
	and.b32  	%r93, %r92, -2;
	or.b32  	%r94, %r93, %r91;
	setp.eq.s32 	%p8, %r94, %r90;
	xor.b32  	%r95, %r90, 67010;
	selp.b32 	%r96, %r92, %r95, %p8;
	shr.s32 	%r1019, %r96, 1;
	setp.ne.s32 	%p9, %r1016, -1;
	@%p9 bra 	$L__BB0_13;
	cvta.to.global.u64 	%rd20, %rd11;
	add.s64 	%rd29, %rd20, 15;
	mov.b32 	%r1018, 0;
	mov.u64 	%rd27, %rd29;
$L__BB0_3:
	ld.global.s8 	%r160, [%rd27];
	and.b32  	%r161, %r160, 1;
	sub.s32 	%r162, %r1019, %r161;
	and.b32  	%r163, %r162, -2;
	or.b32  	%r164, %r163, %r161;
	setp.eq.s32 	%p18, %r164, %r1019;
	xor.b32  	%r165, %r1019, 67010;
	selp.b32 	%r166, %r162, %r165, %p18;
	shr.s32 	%r167, %r166, 1;
	shr.u32 	%r168, %r160, 1;
	and.b32  	%r169, %r168, 1;
	sub.s32 	%r170, %r167, %r169;
	and.b32  	%r171, %r170, -2;
	or.b32  	%r172, %r171, %r169;
	setp.eq.s32 	%p19, %r172, %r167;
	xor.b32  	%r173, %r167, 67010;
	selp.b32 	%r174, %r170, %r173, %p19;
	shr.s32 	%r175, %r174, 1;
	shr.u32 	%r176, %r160, 2;
	and.b32  	%r177, %r176, 1;
	sub.s32 	%r178, %r175, %r177;
	and.b32  	%r179, %r178, -2;
	or.b32  	%r180, %r179, %r177;
	setp.eq.s32 	%p20, %r180, %r175;
	xor.b32  	%r181, %r175, 67010;
	selp.b32 	%r182, %r178, %r181, %p20;
	shr.s32 	%r183, %r182, 1;
	shr.u32 	%r184, %r160, 3;
	and.b32  	%r185, %r184, 1;
	sub.s32 	%r186, %r183, %r185;
	and.b32  	%r187, %r186, -2;
	or.b32  	%r188, %r187, %r185;
	setp.eq.s32 	%p21, %r188, %r183;
	xor.b32  	%r189, %r183, 67010;
	selp.b32 	%r190, %r186, %r189, %p21;
	shr.s32 	%r191, %r190, 1;
	shr.u32 	%r192, %r160, 4;
	and.b32  	%r193, %r192, 1;
	sub.s32 	%r194, %r191, %r193;
	and.b32  	%r195, %r194, -2;
	or.b32  	%r196, %r195, %r193;
	setp.eq.s32 	%p22, %r196, %r191;
	xor.b32  	%r197, %r191, 67010;
	selp.b32 	%r198, %r194, %r197, %p22;
	shr.s32 	%r199, %r198, 1;
	shr.u32 	%r200, %r160, 5;
	and.b32  	%r201, %r200, 1;
	sub.s32 	%r202, %r199, %r201;
	and.b32  	%r203, %r202, -2;
	or.b32  	%r204, %r203, %r201;
	setp.eq.s32 	%p23, %r204, %r199;
	xor.b32  	%r205, %r199, 67010;
	selp.b32 	%r206, %r202, %r205, %p23;
	shr.s32 	%r207, %r206, 1;
	shr.u32 	%r208, %r160, 6;
	and.b32  	%r209, %r208, 1;
	sub.s32 	%r210, %r207, %r209;
	and.b32  	%r211, %r210, -2;
	or.b32  	%r212, %r211, %r209;
	setp.eq.s32 	%p24, %r212, %r207;
	xor.b32  	%r213, %r207, 67010;
	selp.b32 	%r214, %r210, %r213, %p24;
	shr.s32 	%r215, %r214, 1;
	shr.u32 	%r216, %r160, 31;
	sub.s32 	%r217, %r215, %r216;
	and.b32  	%r218, %r217, -2;
	or.b32  	%r219, %r218, %r216;
	setp.eq.s32 	%p25, %r219, %r215;
	xor.b32  	%r220, %r215, 67010;
	selp.b32 	%r221, %r217, %r220, %p25;
	ld.global.s8 	%r222, [%rd27+-1];
	shr.s32 	%r223, %r221, 1;
	and.b32  	%r224, %r222, 1;
	sub.s32 	%r225, %r223, %r224;
	and.b32  	%r226, %r225, -2;
	or.b32  	%r227, %r226, %r224;
	setp.eq.s32 	%p26, %r227, %r223;
	xor.b32  	%r228, %r223, 67010;
	selp.b32 	%r229, %r225, %r228, %p26;
	shr.s32 	%r230, %r229, 1;
	shr.u32 	%r231, %r222, 1;
	and.b32  	%r232, %r231, 1;
	sub.s32 	%r233, %r230, %r232;
	and.b32  	%r234, %r233, -2;
	or.b32  	%r235, %r234, %r232;
	setp.eq.s32 	%p27, %r235, %r230;
	xor.b32  	%r236, %r230, 67010;
	selp.b32 	%r237, %r233, %r236, %p27;
	shr.s32 	%r238, %r237, 1;
	shr.u32 	%r239, %r222, 2;
	and.b32  	%r240, %r239, 1;
	sub.s32 	%r241, %r238, %r240;
	and.b32  	%r242, %r241, -2;
	or.b32  	%r243, %r242, %r240;
	setp.eq.s32 	%p28, %r243, %r238;
	xor.b32  	%r244, %r238, 67010;
	selp.b32 	%r245, %r241, %r244, %p28;
	shr.s32 	%r246, %r245, 1;
	shr.u32 	%r247, %r222, 3;
	and.b32  	%r248, %r247, 1;
	sub.s32 	%r249, %r246, %r248;
	and.b32  	%r250, %r249, -2;
	or.b32  	%r251, %r250, %r248;
	setp.eq.s32 	%p29, %r251, %r246;
	xor.b32  	%r252, %r246, 67010;
	selp.b32 	%r253, %r249, %r252, %p29;
	shr.s32 	%r254, %r253, 1;
	shr.u32 	%r255, %r222, 4;
	and.b32  	%r256, %r255, 1;
	sub.s32 	%r257, %r254, %r256;
	and.b32  	%r258, %r257, -2;
	or.b32  	%r259, %r258, %r256;
	setp.eq.s32 	%p30, %r259, %r254;
	xor.b32  	%r260, %r254, 67010;
	selp.b32 	%r261, %r257, %r260, %p30;
	shr.s32 	%r262, %r261, 1;
	shr.u32 	%r263, %r222, 5;
	and.b32  	%r264, %r263, 1;
	sub.s32 	%r265, %r262, %r264;
	and.b32  	%r266, %r265, -2;
	or.b32  	%r267, %r266, %r264;
	setp.eq.s32 	%p31, %r267, %r262;
	xor.b32  	%r268, %r262, 67010;
	selp.b32 	%r269, %r265, %r268, %p31;
	shr.s32 	%r270, %r269, 1;
	shr.u32 	%r271, %r222, 6;
	and.b32  	%r272, %r271, 1;
	sub.s32 	%r273, %r270, %r272;
	and.b32  	%r274, %r273, -2;
	or.b32  	%r275, %r274, %r272;
	setp.eq.s32 	%p32, %r275, %r270;
	xor.b32  	%r276, %r270, 67010;
	selp.b32 	%r277, %r273, %r276, %p32;
	shr.s32 	%r278, %r277, 1;
	shr.u32 	%r279, %r222, 31;
	sub.s32 	%r280, %r278, %r279;
	and.b32  	%r281, %r280, -2;
	or.b32  	%r282, %r281, %r279;
	setp.eq.s32 	%p33, %r282, %r278;
	xor.b32  	%r283, %r278, 67010;
	selp.b32 	%r284, %r280, %r283, %p33;
	shr.s32 	%r1019, %r284, 1;
	add.s32 	%r1018, %r1018, -2;
	add.s64 	%rd27, %rd27, -2;
	setp.ne.s32 	%p34, %r1018, -16;
	@%p34 bra 	$L__BB0_3;
	xor.b32  	%r11, %r1019, 67010;
	mov.b32 	%r1020, 0;
$L__BB0_5:
	mov.u32 	%r12, %r1020;
	and.b32  	%r286, %r12, 1;
	sub.s32 	%r287, %r1019, %r286;
	and.b32  	%r288, %r287, -2;
	or.b32  	%r289, %r288, %r286;
	setp.eq.s32 	%p35, %r289, %r1019;
	selp.b32 	%r290, %r287, %r11, %p35;
	shr.s32 	%r291, %r290, 1;
	shr.u32 	%r292, %r12, 1;
	and.b32  	%r293, %r292, 1;
	sub.s32 	%r294, %r291, %r293;
	and.b32  	%r295, %r294, -2;
	or.b32  	%r296, %r295, %r293;
	setp.eq.s32 	%p36, %r296, %r291;
	xor.b32  	%r297, %r291, 67010;
	selp.b32 	%r298, %r294, %r297, %p36;
	shr.s32 	%r299, %r298, 1;
	shr.u32 	%r300, %r12, 2;
	and.b32  	%r301, %r300, 1;
	sub.s32 	%r302, %r299, %r301;
	and.b32  	%r303, %r302, -2;
	or.b32  	%r304, %r303, %r301;
	setp.eq.s32 	%p37, %r304, %r299;
	xor.b32  	%r305, %r299, 67010;
	selp.b32 	%r306, %r302, %r305, %p37;
	shr.s32 	%r307, %r306, 1;
	shr.u32 	%r308, %r12, 3;
	and.b32  	%r309, %r308, 1;
	sub.s32 	%r310, %r307, %r309;
	and.b32  	%r311, %r310, -2;
	or.b32  	%r312, %r311, %r309;
	setp.eq.s32 	%p38, %r312, %r307;
	xor.b32  	%r313, %r307, 67010;
	selp.b32 	%r314, %r310, %r313, %p38;
	shr.s32 	%r315, %r314, 1;
	shr.u32 	%r316, %r12, 4;
	and.b32  	%r317, %r316, 1;
	sub.s32 	%r318, %r315, %r317;
	and.b32  	%r319, %r318, -2;
	or.b32  	%r320, %r319, %r317;
	setp.eq.s32 	%p39, %r320, %r315;
	xor.b32  	%r321, %r315, 67010;
	selp.b32 	%r322, %r318, %r321, %p39;
	shr.s32 	%r323, %r322, 1;
	shr.u32 	%r324, %r12, 5;
	and.b32  	%r325, %r324, 1;
	sub.s32 	%r326, %r323, %r325;
	and.b32  	%r327, %r326, -2;
	or.b32  	%r328, %r327, %r325;
	setp.eq.s32 	%p40, %r328, %r323;
	xor.b32  	%r329, %r323, 67010;
	selp.b32 	%r330, %r326, %r329, %p40;
	shr.s32 	%r331, %r330, 1;
	shr.u32 	%r332, %r12, 6;
	and.b32  	%r333, %r332, 1;
	sub.s32 	%r334, %r331, %r333;
	and.b32  	%r335, %r334, -2;
	or.b32  	%r336, %r335, %r333;
	setp.eq.s32 	%p41, %r336, %r331;
	xor.b32  	%r337, %r331, 67010;
	selp.b32 	%r338, %r334, %r337, %p41;
	shr.s32 	%r339, %r338, 1;
	shr.u32 	%r340, %r12, 7;
	and.b32  	%r341, %r340, 1;
	sub.s32 	%r342, %r339, %r341;
	and.b32  	%r343, %r342, -2;
	or.b32  	%r344, %r343, %r341;
	setp.eq.s32 	%p42, %r344, %r339;
	xor.b32  	%r345, %r339, 67010;
	selp.b32 	%r346, %r342, %r345, %p42;
	shr.u32 	%r347, %r12, 8;
	shr.s32 	%r348, %r346, 1;
	and.b32  	%r349, %r347, 1;
	sub.s32 	%r350, %r348, %r349;
	and.b32  	%r351, %r350, -2;
	or.b32  	%r352, %r351, %r349;
	setp.eq.s32 	%p43, %r352, %r348;
	xor.b32  	%r353, %r348, 67010;
	selp.b32 	%r354, %r350, %r353, %p43;
	shr.s32 	%r355, %r354, 1;
	shr.u32 	%r356, %r12, 9;
	and.b32  	%r357, %r356, 1;
	sub.s32 	%r358, %r355, %r357;
	and.b32  	%r359, %r358, -2;
	or.b32  	%r360, %r359, %r357;
	setp.eq.s32 	%p44, %r360, %r355;
	xor.b32  	%r361, %r355, 67010;
	selp.b32 	%r362, %r358, %r361, %p44;
	shr.s32 	%r363, %r362, 1;
	shr.u32 	%r364, %r12, 10;
	and.b32  	%r365, %r364, 1;
	sub.s32 	%r366, %r363, %r365;
	and.b32  	%r367, %r366, -2;
	or.b32  	%r368, %r367, %r365;
	setp.eq.s32 	%p45, %r368, %r363;
	xor.b32  	%r369, %r363, 67010;
	selp.b32 	%r370, %r366, %r369, %p45;
	shr.s32 	%r371, %r370, 1;
	shr.u32 	%r372, %r12, 11;
	and.b32  	%r373, %r372, 1;
	sub.s32 	%r374, %r371, %r373;
	and.b32  	%r375, %r374, -2;
	or.b32  	%r376, %r375, %r373;
	setp.eq.s32 	%p46, %r376, %r371;
	xor.b32  	%r377, %r371, 67010;
	selp.b32 	%r378, %r374, %r377, %p46;
	shr.s32 	%r379, %r378, 1;
	shr.u32 	%r380, %r12, 12;
	and.b32  	%r381, %r380, 1;
	sub.s32 	%r382, %r379, %r381;
	and.b32  	%r383, %r382, -2;
	or.b32  	%r384, %r383, %r381;
	setp.eq.s32 	%p47, %r384, %r379;
	xor.b32  	%r385, %r379, 67010;
	selp.b32 	%r386, %r382, %r385, %p47;
	shr.s32 	%r387, %r386, 1;
	shr.u32 	%r388, %r12, 13;
	and.b32  	%r389, %r388, 1;
	sub.s32 	%r390, %r387, %r389;
	and.b32  	%r391, %r390, -2;
	or.b32  	%r392, %r391, %r389;
	setp.eq.s32 	%p48, %r392, %r387;
	xor.b32  	%r393, %r387, 67010;
	selp.b32 	%r394, %r390, %r393, %p48;
	shr.s32 	%r395, %r394, 1;
	shr.u32 	%r396, %r12, 14;
	and.b32  	%r397, %r396, 1;
	sub.s32 	%r398, %r395, %r397;
	and.b32  	%r399, %r398, -2;
	or.b32  	%r400, %r399, %r397;
	setp.eq.s32 	%p49, %r400, %r395;
	xor.b32  	%r401, %r395, 67010;
	selp.b32 	%r402, %r398, %r401, %p49;
	shr.s32 	%r403, %r402, 1;
	shr.u32 	%r404, %r12, 15;
	and.b32  	%r405, %r404, 1;
	sub.s32 	%r406, %r403, %r405;
	and.b32  	%r407, %r406, -2;
	or.b32  	%r408, %r407, %r405;
	setp.eq.s32 	%p50, %r408, %r403;
	xor.b32  	%r409, %r403, 67010;
	selp.b32 	%r410, %r406, %r409, %p50;
	and.b32  	%r411, %r410, -2;
	setp.ne.s32 	%p51, %r411, 84844;
	add.s32 	%r1020, %r12, 1;
	@%p51 bra 	$L__BB0_5;
	add.s32 	%r413, %r12, 29434;
	and.b32  	%r414, %r413, 65535;
	cvt.rn.f64.u32 	%fd1, %r414;
	mul.f64 	%fd2, %fd1, 0d40F869F000000000;
	div.rn.f64 	%fd3, %fd2, 0d40EFFFE000000000;
	cvt.rmi.f64.f64 	%fd4, %fd3;
	cvt.rzi.s32.f64 	%r415, %fd4;
	mul.hi.s32 	%r416, %r415, 274877907;
	shr.u32 	%r417, %r416, 31;
	shr.s32 	%r418, %r416, 6;
	add.s32 	%r419, %r418, %r417;
	mul.lo.s32 	%r420, %r419, 1000;
	sub.s32 	%r421, %r415, %r420;
	mul.hi.s32 	%r422, %r415, 1374389535;
	shr.u32 	%r423, %r422, 31;
	shr.s32 	%r424, %r422, 5;
	add.s32 	%r425, %r424, %r423;
	mul.lo.s32 	%r426, %r425, 100;
	sub.s32 	%r427, %r415, %r426;
	mad.lo.s32 	%r428, %r427, 10, %r420;
	cvt.u16.u32 	%rs1, %r421;
	mul.hi.s16 	%rs2, %rs1, 5243;
	shr.u16 	%rs3, %rs2, 15;
	shr.s16 	%rs4, %rs2, 3;
	add.s16 	%rs5, %rs4, %rs3;
	cvt.s32.s16 	%r429, %rs5;
	add.s32 	%r430, %r428, %r429;
	cvt.rn.f64.s32 	%fd5, %r430;
	div.rn.f64 	%fd6, %fd5, 0d40F869F000000000;
	mul.f64 	%fd7, %fd6, 0d40EFFFE000000000;
	cvt.rpi.f64.f64 	%fd8, %fd7;
	cvt.rzi.s32.f64 	%r431, %fd8;
	and.b32  	%r432, %r431, 1;
	neg.s32 	%r433, %r432;
	and.b32  	%r434, %r433, 33573;
	shr.u32 	%r435, %r431, 1;
	and.b32  	%r436, %r435, 1;
	sub.s32 	%r437, %r434, %r436;
	and.b32  	%r438, %r437, -2;
	or.b32  	%r439, %r438, %r436;
	setp.eq.s32 	%p52, %r439, %r434;
	xor.b32  	%r440, %r434, 67146;
	selp.b32 	%r441, %r437, %r440, %p52;
	shr.s32 	%r442, %r441, 1;
	shr.u32 	%r443, %r431, 2;
	and.b32  	%r444, %r443, 1;
	sub.s32 	%r445, %r442, %r444;
	and.b32  	%r446, %r445, -2;
	or.b32  	%r447, %r446, %r444;
	setp.eq.s32 	%p53, %r447, %r442;
	xor.b32  	%r448, %r442, 67146;
	selp.b32 	%r449, %r445, %r448, %p53;
	shr.s32 	%r450, %r449, 1;
	shr.u32 	%r451, %r431, 3;
	and.b32  	%r452, %r451, 1;
	sub.s32 	%r453, %r450, %r452;
	and.b32  	%r454, %r453, -2;
	or.b32  	%r455, %r454, %r452;
	setp.eq.s32 	%p54, %r455, %r450;
	xor.b32  	%r456, %r450, 67146;
	selp.b32 	%r457, %r453, %r456, %p54;
	shr.s32 	%r458, %r457, 1;
	shr.u32 	%r459, %r431, 4;
	and.b32  	%r460, %r459, 1;
	sub.s32 	%r461, %r458, %r460;
	and.b32  	%r462, %r461, -2;
	or.b32  	%r463, %r462, %r460;
	setp.eq.s32 	%p55, %r463, %r458;
	xor.b32  	%r464, %r458, 67146;
	selp.b32 	%r465, %r461, %r464, %p55;
	shr.s32 	%r466, %r465, 1;
	shr.u32 	%r467, %r431, 5;
	and.b32  	%r468, %r467, 1;
	sub.s32 	%r469, %r466, %r468;
	and.b32  	%r470, %r469, -2;
	or.b32  	%r471, %r470, %r468;
	setp.eq.s32 	%p56, %r471, %r466;
	xor.b32  	%r472, %r466, 67146;
	selp.b32 	%r473, %r469, %r472, %p56;
	shr.s32 	%r474, %r473, 1;
	shr.u32 	%r475, %r431, 6;
	and.b32  	%r476, %r475, 1;
	sub.s32 	%r477, %r474, %r476;
	and.b32  	%r478, %r477, -2;
	or.b32  	%r479, %r478, %r476;
	setp.eq.s32 	%p57, %r479, %r474;
	xor.b32  	%r480, %r474, 67146;
	selp.b32 	%r481, %r477, %r480, %p57;
	shr.s32 	%r482, %r481, 1;
	shr.u32 	%r483, %r431, 7;
	and.b32  	%r484, %r483, 1;
	sub.s32 	%r485, %r482, %r484;
	and.b32  	%r486, %r485, -2;
	or.b32  	%r487, %r486, %r484;
	setp.eq.s32 	%p58, %r487, %r482;
	xor.b32  	%r488, %r482, 67146;
	selp.b32 	%r489, %r485, %r488, %p58;
	shr.s32 	%r490, %r431, 8;
	shr.s32 	%r491, %r489, 1;
	and.b32  	%r492, %r490, 1;
	sub.s32 	%r493, %r491, %r492;
	and.b32  	%r494, %r493, -2;
	or.b32  	%r495, %r494, %r492;
	setp.eq.s32 	%p59, %r495, %r491;
	xor.b32  	%r496, %r491, 67146;
	selp.b32 	%r497, %r493, %r496, %p59;
	shr.s32 	%r498, %r497, 1;
	shr.u32 	%r499, %r490, 1;
	and.b32  	%r500, %r499, 1;
	sub.s32 	%r501, %r498, %r500;
	and.b32  	%r502, %r501, -2;
	or.b32  	%r503, %r502, %r500;
	setp.eq.s32 	%p60, %r503, %r498;
	xor.b32  	%r504, %r498, 67146;
	selp.b32 	%r505, %r501, %r504, %p60;
	shr.s32 	%r506, %r505, 1;
	shr.u32 	%r507, %r490, 2;
	and.b32  	%r508, %r507, 1;
	sub.s32 	%r509, %r506, %r508;
	and.b32  	%r510, %r509, -2;
	or.b32  	%r511, %r510, %r508;
	setp.eq.s32 	%p61, %r511, %r506;
	xor.b32  	%r512, %r506, 67146;
	selp.b32 	%r513, %r509, %r512, %p61;
	shr.s32 	%r514, %r513, 1;
	shr.u32 	%r515, %r490, 3;
	and.b32  	%r516, %r515, 1;
	sub.s32 	%r517, %r514, %r516;
	and.b32  	%r518, %r517, -2;
	or.b32  	%r519, %r518, %r516;
	setp.eq.s32 	%p62, %r519, %r514;
	xor.b32  	%r520, %r514, 67146;
	selp.b32 	%r521, %r517, %r520, %p62;
	shr.s32 	%r522, %r521, 1;
	shr.u32 	%r523, %r490, 4;
	and.b32  	%r524, %r523, 1;
	sub.s32 	%r525, %r522, %r524;
	and.b32  	%r526, %r525, -2;
	or.b32  	%r527, %r526, %r524;
	setp.eq.s32 	%p63, %r527, %r522;
	xor.b32  	%r528, %r522, 67146;
	selp.b32 	%r529, %r525, %r528, %p63;
	shr.s32 	%r530, %r529, 1;
	shr.u32 	%r531, %r490, 5;
	and.b32  	%r532, %r531, 1;
	sub.s32 	%r533, %r530, %r532;
	and.b32  	%r534, %r533, -2;
	or.b32  	%r535, %r534, %r532;
	setp.eq.s32 	%p64, %r535, %r530;
	xor.b32  	%r536, %r530, 67146;
	selp.b32 	%r537, %r533, %r536, %p64;
	shr.s32 	%r538, %r537, 1;
	shr.u32 	%r539, %r490, 6;
	and.b32  	%r540, %r539, 1;
	sub.s32 	%r541, %r538, %r540;
	and.b32  	%r542, %r541, -2;
	or.b32  	%r543, %r542, %r540;
	setp.eq.s32 	%p65, %r543, %r538;
	xor.b32  	%r544, %r538, 67146;
	selp.b32 	%r545, %r541, %r544, %p65;
	shr.s32 	%r546, %r545, 1;
	shr.u32 	%r547, %r490, 7;
	and.b32  	%r548, %r547, 1;
	sub.s32 	%r549, %r546, %r548;
	and.b32  	%r550, %r549, -2;
	or.b32  	%r551, %r550, %r548;
	setp.eq.s32 	%p66, %r551, %r546;
	xor.b32  	%r552, %r546, 67146;
	selp.b32 	%r1022, %r549, %r552, %p66;
	add.s64 	%rd28, %rd16, 18;
	mov.b32 	%r1021, 17;
$L__BB0_7:
	ld.global.s8 	%r553, [%rd28];
	shr.s32 	%r554, %r1022, 1;
	and.b32  	%r555, %r553, 1;
	sub.s32 	%r556, %r554, %r555;
	and.b32  	%r557, %r556, -2;
	or.b32  	%r558, %r557, %r555;
	setp.eq.s32 	%p67, %r558, %r554;
	xor.b32  	%r559, %r554, 67146;
	selp.b32 	%r560, %r556, %r559, %p67;
	shr.s32 	%r561, %r560, 1;
	shr.u32 	%r562, %r553, 1;
	and.b32  	%r563, %r562, 1;
	sub.s32 	%r564, %r561, %r563;
	and.b32  	%r565, %r564, -2;
	or.b32  	%r566, %r565, %r563;
	setp.eq.s32 	%p68, %r566, %r561;
	xor.b32  	%r567, %r561, 67146;
	selp.b32 	%r568, %r564, %r567, %p68;
	shr.s32 	%r569, %r568, 1;
	shr.u32 	%r570, %r553, 2;
	and.b32  	%r571, %r570, 1;
	sub.s32 	%r572, %r569, %r571;
	and.b32  	%r573, %r572, -2;
	or.b32  	%r574, %r573, %r571;
	setp.eq.s32 	%p69, %r574, %r569;
	xor.b32  	%r575, %r569, 67146;
	selp.b32 	%r576, %r572, %r575, %p69;
	shr.s32 	%r577, %r576, 1;
	shr.u32 	%r578, %r553, 3;
	and.b32  	%r579, %r578, 1;
	sub.s32 	%r580, %r577, %r579;
	and.b32  	%r581, %r580, -2;
	or.b32  	%r582, %r581, %r579;
	setp.eq.s32 	%p70, %r582, %r577;
	xor.b32  	%r583, %r577, 67146;
	selp.b32 	%r584, %r580, %r583, %p70;
	shr.s32 	%r585, %r584, 1;
	shr.u32 	%r586, %r553, 4;
	and.b32  	%r587, %r586, 1;
	sub.s32 	%r588, %r585, %r587;
	and.b32  	%r589, %r588, -2;
	or.b32  	%r590, %r589, %r587;
	setp.eq.s32 	%p71, %r590, %r585;
	xor.b32  	%r591, %r585, 67146;
	selp.b32 	%r592, %r588, %r591, %p71;
	shr.s32 	%r593, %r592, 1;
	shr.u32 	%r594, %r553, 5;
	and.b32  	%r595, %r594, 1;
	sub.s32 	%r596, %r593, %r595;
	and.b32  	%r597, %r596, -2;
	or.b32  	%r598, %r597, %r595;
	setp.eq.s32 	%p72, %r598, %r593;
	xor.b32  	%r599, %r593, 67146;
	selp.b32 	%r600, %r596, %r599, %p72;
	shr.s32 	%r601, %r600, 1;
	shr.u32 	%r602, %r553, 6;
	and.b32  	%r603, %r602, 1;
	sub.s32 	%r604, %r601, %r603;
	and.b32  	%r605, %r604, -2;
	or.b32  	%r606, %r605, %r603;
	setp.eq.s32 	%p73, %r606, %r601;
	xor.b32  	%r607, %r601, 67146;
	selp.b32 	%r608, %r604, %r607, %p73;
	shr.s32 	%r609, %r608, 1;
	shr.u32 	%r610, %r553, 31;
	sub.s32 	%r611, %r609, %r610;
	and.b32  	%r612, %r611, -2;
	or.b32  	%r613, %r612, %r610;
	setp.eq.s32 	%p74, %r613, %r609;
	xor.b32  	%r614, %r609, 67146;
	selp.b32 	%r615, %r611, %r614, %p74;
	shr.s32 	%r1024, %r615, 1;
	setp.ne.s32 	%p75, %r1021, -1;
	@%p75 bra 	$L__BB0_14;
	mov.b32 	%r1023, 0;
$L__BB0_9:
	ld.global.s8 	%r678, [%rd29];
	and.b32  	%r679, %r678, 1;
	sub.s32 	%r680, %r1024, %r679;
	and.b32  	%r681, %r680, -2;
	or.b32  	%r682, %r681, %r679;
	setp.eq.s32 	%p84, %r682, %r1024;
	xor.b32  	%r683, %r1024, 67146;
	selp.b32 	%r684, %r680, %r683, %p84;
	shr.s32 	%r685, %r684, 1;
	shr.u32 	%r686, %r678, 1;
	and.b32  	%r687, %r686, 1;
	sub.s32 	%r688, %r685, %r687;
	and.b32  	%r689, %r688, -2;
	or.b32  	%r690, %r689, %r687;
	setp.eq.s32 	%p85, %r690, %r685;
	xor.b32  	%r691, %r685, 67146;
	selp.b32 	%r692, %r688, %r691, %p85;
	shr.s32 	%r693, %r692, 1;
	shr.u32 	%r694, %r678, 2;
	and.b32  	%r695, %r694, 1;
	sub.s32 	%r696, %r693, %r695;
	and.b32  	%r697, %r696, -2;
	or.b32  	%r698, %r697, %r695;
	setp.eq.s32 	%p86, %r698, %r693;
	xor.b32  	%r699, %r693, 67146;
	selp.b32 	%r700, %r696, %r699, %p86;
	shr.s32 	%r701, %r700, 1;
	shr.u32 	%r702, %r678, 3;
	and.b32  	%r703, %r702, 1;
	sub.s32 	%r704, %r701, %r703;
	and.b32  	%r705, %r704, -2;
	or.b32  	%r706, %r705, %r703;
	setp.eq.s32 	%p87, %r706, %r701;
	xor.b32  	%r707, %r701, 67146;
	selp.b32 	%r708, %r704, %r707, %p87;
	shr.s32 	%r709, %r708, 1;
	shr.u32 	%r710, %r678, 4;
	and.b32  	%r711, %r710, 1;
	sub.s32 	%r712, %r709, %r711;
	and.b32  	%r713, %r712, -2;
	or.b32  	%r714, %r713, %r711;
	setp.eq.s32 	%p88, %r714, %r709;
	xor.b32  	%r715, %r709, 67146;
	selp.b32 	%r716, %r712, %r715, %p88;
	shr.s32 	%r717, %r716, 1;
	shr.u32 	%r718, %r678, 5;
	and.b32  	%r719, %r718, 1;
	sub.s32 	%r720, %r717, %r719;
	and.b32  	%r721, %r720, -2;
	or.b32  	%r722, %r721, %r719;
	setp.eq.s32 	%p89, %r722, %r717;
	xor.b32  	%r723, %r717, 67146;
	selp.b32 	%r724, %r720, %r723, %p89;
	shr.s32 	%r725, %r724, 1;
	shr.u32 	%r726, %r678, 6;
	and.b32  	%r727, %r726, 1;
	sub.s32 	%r728, %r725, %r727;
	and.b32  	%r729, %r728, -2;
	or.b32  	%r730, %r729, %r727;
	setp.eq.s32 	%p90, %r730, %r725;
	xor.b32  	%r731, %r725, 67146;
	selp.b32 	%r732, %r728, %r731, %p90;
	shr.s32 	%r733, %r732, 1;
	shr.u32 	%r734, %r678, 31;
	sub.s32 	%r735, %r733, %r734;
	and.b32  	%r736, %r735, -2;
	or.b32  	%r737, %r736, %r734;
	setp.eq.s32 	%p91, %r737, %r733;
	xor.b32  	%r738, %r733, 67146;
	selp.b32 	%r739, %r735, %r738, %p91;
	ld.global.s8 	%r740, [%rd29+-1];
	shr.s32 	%r741, %r739, 1;
	and.b32  	%r742, %r740, 1;
	sub.s32 	%r743, %r741, %r742;
	and.b32  	%r744, %r743, -2;
	or.b32  	%r745, %r744, %r742;
	setp.eq.s32 	%p92, %r745, %r741;
	xor.b32  	%r746, %r741, 67146;
	selp.b32 	%r747, %r743, %r746, %p92;
	shr.s32 	%r748, %r747, 1;
	shr.u32 	%r749, %r740, 1;
	and.b32  	%r750, %r749, 1;
	sub.s32 	%r751, %r748, %r750;
	and.b32  	%r752, %r751, -2;
	or.b32  	%r753, %r752, %r750;
	setp.eq.s32 	%p93, %r753, %r748;
	xor.b32  	%r754, %r748, 67146;
	selp.b32 	%r755, %r751, %r754, %p93;
	shr.s32 	%r756, %r755, 1;
	shr.u32 	%r757, %r740, 2;
	and.b32  	%r758, %r757, 1;
	sub.s32 	%r759, %r756, %r758;
	and.b32  	%r760, %r759, -2;
	or.b32  	%r761, %r760, %r758;
	setp.eq.s32 	%p94, %r761, %r756;
	xor.b32  	%r762, %r756, 67146;
	selp.b32 	%r763, %r759, %r762, %p94;
	shr.s32 	%r764, %r763, 1;
	shr.u32 	%r765, %r740, 3;
	and.b32  	%r766, %r765, 1;
	sub.s32 	%r767, %r764, %r766;
	and.b32  	%r768, %r767, -2;
	or.b32  	%r769, %r768, %r766;
	setp.eq.s32 	%p95, %r769, %r764;
	xor.b32  	%r770, %r764, 67146;
	selp.b32 	%r771, %r767, %r770, %p95;
	shr.s32 	%r772, %r771, 1;
	shr.u32 	%r773, %r740, 4;
	and.b32  	%r774, %r773, 1;
	sub.s32 	%r775, %r772, %r774;
	and.b32  	%r776, %r775, -2;
	or.b32  	%r777, %r776, %r774;
	setp.eq.s32 	%p96, %r777, %r772;
	xor.b32  	%r778, %r772, 67146;
	selp.b32 	%r779, %r775, %r778, %p96;
	shr.s32 	%r780, %r779, 1;
	shr.u32 	%r781, %r740, 5;
	and.b32  	%r782, %r781, 1;
	sub.s32 	%r783, %r780, %r782;
	and.b32  	%r784, %r783, -2;
	or.b32  	%r785, %r784, %r782;
	setp.eq.s32 	%p97, %r785, %r780;
	xor.b32  	%r786, %r780, 67146;
	selp.b32 	%r787, %r783, %r786, %p97;
	shr.s32 	%r788, %r787, 1;
	shr.u32 	%r789, %r740, 6;
	and.b32  	%r790, %r789, 1;
	sub.s32 	%r791, %r788, %r790;
	and.b32  	%r792, %r791, -2;
	or.b32  	%r793, %r792, %r790;
	setp.eq.s32 	%p98, %r793, %r788;
	xor.b32  	%r794, %r788, 67146;
	selp.b32 	%r795, %r791, %r794, %p98;
	shr.s32 	%r796, %r795, 1;
	shr.u32 	%r797, %r740, 31;
	sub.s32 	%r798, %r796, %r797;
	and.b32  	%r799, %r798, -2;
	or.b32  	%r800, %r799, %r797;
	setp.eq.s32 	%p99, %r800, %r796;
	xor.b32  	%r801, %r796, 67146;
	selp.b32 	%r802, %r798, %r801, %p99;
	shr.s32 	%r1024, %r802, 1;
	add.s32 	%r1023, %r1023, -2;
	add.s64 	%rd29, %rd29, -2;
	setp.ne.s32 	%p100, %r1023, -16;
	@%p100 bra 	$L__BB0_9;
	xor.b32  	%r25, %r1024, 67146;
	mov.b32 	%r1025, 0;
$L__BB0_11:
	mov.u32 	%r26, %r1025;
	and.b32  	%r804, %r26, 1;
	sub.s32 	%r805, %r1024, %r804;
	and.b32  	%r806, %r805, -2;
	or.b32  	%r807, %r806, %r804;
	setp.eq.s32 	%p101, %r807, %r1024;
	selp.b32 	%r808, %r805, %r25, %p101;
	shr.s32 	%r809, %r808, 1;
	shr.u32 	%r810, %r26, 1;
	and.b32  	%r811, %r810, 1;
	sub.s32 	%r812, %r809, %r811;
	and.b32  	%r813, %r812, -2;
	or.b32  	%r814, %r813, %r811;
	setp.eq.s32 	%p102, %r814, %r809;
	xor.b32  	%r815, %r809, 67146;
	selp.b32 	%r816, %r812, %r815, %p102;
	shr.s32 	%r817, %r816, 1;
	shr.u32 	%r818, %r26, 2;
	and.b32  	%r819, %r818, 1;
	sub.s32 	%r820, %r817, %r819;
	and.b32  	%r821, %r820, -2;
	or.b32  	%r822, %r821, %r819;
	setp.eq.s32 	%p103, %r822, %r817;
	xor.b32  	%r823, %r817, 67146;
	selp.b32 	%r824, %r820, %r823, %p103;
	shr.s32 	%r825, %r824, 1;
	shr.u32 	%r826, %r26, 3;
	and.b32  	%r827, %r826, 1;
	sub.s32 	%r828, %r825, %r827;
	and.b32  	%r829, %r828, -2;
	or.b32  	%r830, %r829, %r827;
	setp.eq.s32 	%p104, %r830, %r825;
	xor.b32  	%r831, %r825, 67146;
	selp.b32 	%r832, %r828, %r831, %p104;
	shr.s32 	%r833, %r832, 1;
	shr.u32 	%r834, %r26, 4;
	and.b32  	%r835, %r834, 1;
	sub.s32 	%r836, %r833, %r835;
	and.b32  	%r837, %r836, -2;
	or.b32  	%r838, %r837, %r835;
	setp.eq.s32 	%p105, %r838, %r833;
	xor.b32  	%r839, %r833, 67146;
	selp.b32 	%r840, %r836, %r839, %p105;
	shr.s32 	%r841, %r840, 1;
	shr.u32 	%r842, %r26, 5;
	and.b32  	%r843, %r842, 1;
	sub.s32 	%r844, %r841, %r843;
	and.b32  	%r845, %r844, -2;
	or.b32  	%r846, %r845, %r843;
	setp.eq.s32 	%p106, %r846, %r841;
	xor.b32  	%r847, %r841, 67146;
	selp.b32 	%r848, %r844, %r847, %p106;
	shr.s32 	%r849, %r848, 1;
	shr.u32 	%r850, %r26, 6;
	and.b32  	%r851, %r850, 1;
	sub.s32 	%r852, %r849, %r851;
	and.b32  	%r853, %r852, -2;
	or.b32  	%r854, %r853, %r851;
	setp.eq.s32 	%p107, %r854, %r849;
	xor.b32  	%r855, %r849, 67146;
	selp.b32 	%r856, %r852, %r855, %p107;
	shr.s32 	%r857, %r856, 1;
	shr.u32 	%r858, %r26, 7;
	and.b32  	%r859, %r858, 1;
	sub.s32 	%r860, %r857, %r859;
	and.b32  	%r861, %r860, -2;
	or.b32  	%r862, %r861, %r859;
	setp.eq.s32 	%p108, %r862, %r857;
	xor.b32  	%r863, %r857, 67146;
	selp.b32 	%r864, %r860, %r863, %p108;
	shr.u32 	%r865, %r26, 8;
	shr.s32 	%r866, %r864, 1;
	and.b32  	%r867, %r865, 1;
	sub.s32 	%r868, %r866, %r867;
	and.b32  	%r869, %r868, -2;
	or.b32  	%r870, %r869, %r867;
	setp.eq.s32 	%p109, %r870, %r866;
	xor.b32  	%r871, %r866, 67146;
	selp.b32 	%r872, %r868, %r871, %p109;
	shr.s32 	%r873, %r872, 1;
	shr.u32 	%r874, %r26, 9;
	and.b32  	%r875, %r874, 1;
	sub.s32 	%r876, %r873, %r875;
	and.b32  	%r877, %r876, -2;
	or.b32  	%r878, %r877, %r875;
	setp.eq.s32 	%p110, %r878, %r873;
	xor.b32  	%r879, %r873, 67146;
	selp.b32 	%r880, %r876, %r879, %p110;
	shr.s32 	%r881, %r880, 1;
	shr.u32 	%r882, %r26, 10;
	and.b32  	%r883, %r882, 1;
	sub.s32 	%r884, %r881, %r883;
	and.b32  	%r885, %r884, -2;
	or.b32  	%r886, %r885, %r883;
	setp.eq.s32 	%p111, %r886, %r881;
	xor.b32  	%r887, %r881, 67146;
	selp.b32 	%r888, %r884, %r887, %p111;
	shr.s32 	%r889, %r888, 1;
	shr.u32 	%r890, %r26, 11;
	and.b32  	%r891, %r890, 1;
	sub.s32 	%r892, %r889, %r891;
	and.b32  	%r893, %r892, -2;
	or.b32  	%r894, %r893, %r891;
	setp.eq.s32 	%p112, %r894, %r889;
	xor.b32  	%r895, %r889, 67146;
	selp.b32 	%r896, %r892, %r895, %p112;
	shr.s32 	%r897, %r896, 1;
	shr.u32 	%r898, %r26, 12;
	and.b32  	%r899, %r898, 1;
	sub.s32 	%r900, %r897, %r899;
	and.b32  	%r901, %r900, -2;
	or.b32  	%r902, %r901, %r899;
	setp.eq.s32 	%p113, %r902, %r897;
	xor.b32  	%r903, %r897, 67146;
	selp.b32 	%r904, %r900, %r903, %p113;
	shr.s32 	%r905, %r904, 1;
	shr.u32 	%r906, %r26, 13;
	and.b32  	%r907, %r906, 1;
	sub.s32 	%r908, %r905, %r907;
	and.b32  	%r909, %r908, -2;
	or.b32  	%r910, %r909, %r907;
	setp.eq.s32 	%p114, %r910, %r905;
	xor.b32  	%r911, %r905, 67146;
	selp.b32 	%r912, %r908, %r911, %p114;
	shr.s32 	%r913, %r912, 1;
	shr.u32 	%r914, %r26, 14;
	and.b32  	%r915, %r914, 1;
	sub.s32 	%r916, %r913, %r915;
	and.b32  	%r917, %r916, -2;
	or.b32  	%r918, %r917, %r915;
	setp.eq.s32 	%p115, %r918, %r913;
	xor.b32  	%r919, %r913, 67146;
	selp.b32 	%r920, %r916, %r919, %p115;
	shr.s32 	%r921, %r920, 1;
	shr.u32 	%r922, %r26, 15;
	and.b32  	%r923, %r922, 1;
	sub.s32 	%r924, %r921, %r923;
	and.b32  	%r925, %r924, -2;
	or.b32  	%r926, %r925, %r923;
	setp.eq.s32 	%p116, %r926, %r921;
	xor.b32  	%r927, %r921, 67146;
	selp.b32 	%r928, %r924, %r927, %p116;
	and.b32  	%r929, %r928, -2;
	setp.ne.s32 	%p117, %r929, 84844;
	add.s32 	%r1025, %r26, 1;
	@%p117 bra 	$L__BB0_11;
	and.b32  	%r930, %r26, 65535;
	cvt.rn.f64.u32 	%fd9, %r930;
	mul.f64 	%fd10, %fd9, 0d40F869F000000000;
	div.rn.f64 	%fd11, %fd10, 0d40EFFFE000000000;
	cvt.rmi.f64.f64 	%fd12, %fd11;
	cvt.rzi.s32.f64 	%r931, %fd12;
	mul.hi.s32 	%r932, %r415, 1717986919;
	shr.u32 	%r933, %r932, 31;
	shr.s32 	%r934, %r932, 2;
	add.s32 	%r935, %r934, %r933;
	mul.lo.s32 	%r936, %r935, 10;
	sub.s32 	%r937, %r415, %r936;
	cvt.u16.u32 	%rs6, %r937;
	add.s16 	%rs7, %rs6, 48;
	st.global.u8 	[%rd1+10], %rs7;
	mul.hi.s32 	%r938, %r935, 1717986919;
	shr.u32 	%r939, %r938, 31;
	shr.u32 	%r940, %r938, 2;
	add.s32 	%r941, %r940, %r939;
	mul.lo.s32 	%r942, %r941, 10;
	sub.s32 	%r943, %r935, %r942;
	cvt.u16.u32 	%rs8, %r943;
	add.s16 	%rs9, %rs8, 48;
	st.global.u8 	[%rd1+1], %rs9;
	mul.hi.s32 	%r948, %r425, 1717986919;
	shr.u32 	%r949, %r948, 31;
	shr.u32 	%r950, %r948, 2;
	add.s32 	%r951, %r950, %r949;
	mul.lo.s32 	%r952, %r951, 10;
	sub.s32 	%r953, %r425, %r952;
	cvt.u16.u32 	%rs10, %r953;
	add.s16 	%rs11, %rs10, 48;
	st.global.u8 	[%rd1+6], %rs11;
	mul.hi.s32 	%r958, %r419, 1717986919;
	shr.u32 	%r959, %r958, 31;
	shr.u32 	%r960, %r958, 2;
	add.s32 	%r961, %r960, %r959;
	mul.lo.s32 	%r962, %r961, 10;
	sub.s32 	%r963, %r419, %r962;
	cvt.u16.u32 	%rs12, %r963;
	add.s16 	%rs13, %rs12, 48;
	st.global.u8 	[%rd1+2], %rs13;
	mul.hi.s32 	%r964, %r415, 1759218605;
	shr.u32 	%r965, %r964, 31;
	shr.s32 	%r966, %r964, 12;
	add.s32 	%r967, %r966, %r965;
	mul.hi.s32 	%r968, %r967, 1717986919;
	shr.u32 	%r969, %r968, 31;
	shr.u32 	%r970, %r968, 2;
	add.s32 	%r971, %r970, %r969;
	mul.lo.s32 	%r972, %r971, 10;
	sub.s32 	%r973, %r967, %r972;
	cvt.u16.u32 	%rs14, %r973;
	add.s16 	%rs15, %rs14, 48;
	st.global.u8 	[%rd1+3], %rs15;
	mul.hi.s32 	%r974, %r931, 1717986919;
	shr.u32 	%r975, %r974, 31;
	shr.s32 	%r976, %r974, 2;
	add.s32 	%r977, %r976, %r975;
	mul.lo.s32 	%r978, %r977, 10;
	sub.s32 	%r979, %r931, %r978;
	cvt.u16.u32 	%rs16, %r979;
	add.s16 	%rs17, %rs16, 48;
	st.global.u8 	[%rd1+5], %rs17;
	mul.hi.s32 	%r980, %r977, 1717986919;
	shr.u32 	%r981, %r980, 31;
	shr.u32 	%r982, %r980, 2;
	add.s32 	%r983, %r982, %r981;
	mul.lo.s32 	%r984, %r983, 10;
	sub.s32 	%r985, %r977, %r984;
	cvt.u16.u32 	%rs18, %r985;
	add.s16 	%rs19, %rs18, 48;
	st.global.u8 	[%rd1], %rs19;
	mul.hi.s32 	%r986, %r931, 1374389535;
	shr.u32 	%r987, %r986, 31;
	shr.s32 	%r988, %r986, 5;
	add.s32 	%r989, %r988, %r987;
	mul.hi.s32 	%r990, %r989, 1717986919;
	shr.u32 	%r991, %r990, 31;
	shr.u32 	%r992, %r990, 2;
	add.s32 	%r993, %r992, %r991;
	mul.lo.s32 	%r994, %r993, 10;
	sub.s32 	%r995, %r989, %r994;
	cvt.u16.u32 	%rs20, %r995;
	add.s16 	%rs21, %rs20, 48;
	st.global.u8 	[%rd1+9], %rs21;
	mul.hi.s32 	%r996, %r931, 274877907;
	shr.u32 	%r997, %r996, 31;
	shr.s32 	%r998, %r996, 6;
	add.s32 	%r999, %r998, %r997;
	mul.hi.s32 	%r1000, %r999, 1717986919;
	shr.u32 	%r1001, %r1000, 31;
	shr.u32 	%r1002, %r1000, 2;
	add.s32 	%r1003, %r1002, %r1001;
	mul.lo.s32 	%r1004, %r1003, 10;
	sub.s32 	%r1005, %r999, %r1004;
	cvt.u16.u32 	%rs22, %r1005;
	add.s16 	%rs23, %rs22, 48;
	st.global.u8 	[%rd1+11], %rs23;
	mul.hi.s32 	%r1006, %r931, 1759218605;
	shr.u32 	%r1007, %r1006, 31;
	shr.s32 	%r1008, %r1006, 12;
	add.s32 	%r1009, %r1008, %r1007;
	mul.hi.s32 	%r1010, %r1009, 1717986919;
	shr.u32 	%r1011, %r1010, 31;
	shr.u32 	%r1012, %r1010, 2;
	add.s32 	%r1013, %r1012, %r1011;
	mul.lo.s32 	%r1014, %r1013, 10;
	sub.s32 	%r1015, %r1009, %r1014;
	cvt.u16.u32 	%rs24, %r1015;
	add.s16 	%rs25, %rs24, 48;
	st.global.u8 	[%rd1+7], %rs25;
	mov.b16 	%rs26, 45;
	st.global.u8 	[%rd1+4], %rs26;
	st.global.u8 	[%rd1+8], %rs26;
	mov.b16 	%rs27, 58;
	st.global.u8 	[%rd1+12], %rs27;
	st.global.u8 	[%rd1+13], %rs27;
	mov.b16 	%rs28, 49;
	st.global.u8 	[%rd1+14], %rs28;
	mov.b16 	%rs29, 0;
	st.global.u8 	[%rd1+15], %rs29;
	ret;
$L__BB0_13:
	cvt.u64.u32 	%rd17, %r1016;
	add.s64 	%rd19, %rd16, %rd17;
	ld.global.s8 	%r97, [%rd19];
	and.b32  	%r98, %r97, 1;
	sub.s32 	%r99, %r1019, %r98;
	and.b32  	%r100, %r99, -2;
	or.b32  	%r101, %r100, %r98;
	setp.eq.s32 	%p10, %r101, %r1019;
	xor.b32  	%r102, %r1019, 67010;
	selp.b32 	%r103, %r99, %r102, %p10;
	shr.s32 	%r104, %r103, 1;
	shr.u32 	%r105, %r97, 1;
	and.b32  	%r106, %r105, 1;
	sub.s32 	%r107, %r104, %r106;
	and.b32  	%r108, %r107, -2;
	or.b32  	%r109, %r108, %r106;
	setp.eq.s32 	%p11, %r109, %r104;
	xor.b32  	%r110, %r104, 67010;
	selp.b32 	%r111, %r107, %r110, %p11;
	shr.s32 	%r112, %r111, 1;
	shr.u32 	%r113, %r97, 2;
	and.b32  	%r114, %r113, 1;
	sub.s32 	%r115, %r112, %r114;
	and.b32  	%r116, %r115, -2;
	or.b32  	%r117, %r116, %r114;
	setp.eq.s32 	%p12, %r117, %r112;
	xor.b32  	%r118, %r112, 67010;
	selp.b32 	%r119, %r115, %r118, %p12;
	shr.s32 	%r120, %r119, 1;
	shr.u32 	%r121, %r97, 3;
	and.b32  	%r122, %r121, 1;
	sub.s32 	%r123, %r120, %r122;
	and.b32  	%r124, %r123, -2;
	or.b32  	%r125, %r124, %r122;
	setp.eq.s32 	%p13, %r125, %r120;
	xor.b32  	%r126, %r120, 67010;
	selp.b32 	%r127, %r123, %r126, %p13;
	shr.s32 	%r128, %r127, 1;
	shr.u32 	%r129, %r97, 4;
	and.b32  	%r130, %r129, 1;
	sub.s32 	%r131, %r128, %r130;
	and.b32  	%r132, %r131, -2;
	or.b32  	%r133, %r132, %r130;
	setp.eq.s32 	%p14, %r133, %r128;
	xor.b32  	%r134, %r128, 67010;
	selp.b32 	%r135, %r131, %r134, %p14;
	shr.s32 	%r136, %r135, 1;
	shr.u32 	%r137, %r97, 5;
	and.b32  	%r138, %r137, 1;
	sub.s32 	%r139, %r136, %r138;
	and.b32  	%r140, %r139, -2;
	or.b32  	%r141, %r140, %r138;
	setp.eq.s32 	%p15, %r141, %r136;
	xor.b32  	%r142, %r136, 67010;
	selp.b32 	%r143, %r139, %r142, %p15;
	shr.s32 	%r144, %r143, 1;
	shr.u32 	%r145, %r97, 6;
	and.b32  	%r146, %r145, 1;
	sub.s32 	%r147, %r144, %r146;
	and.b32  	%r148, %r147, -2;
	or.b32  	%r149, %r148, %r146;
	setp.eq.s32 	%p16, %r149, %r144;
	xor.b32  	%r150, %r144, 67010;
	selp.b32 	%r151, %r147, %r150, %p16;
	shr.s32 	%r152, %r151, 1;
	shr.u32 	%r153, %r97, 31;
	sub.s32 	%r154, %r152, %r153;
	and.b32  	%r155, %r154, -2;
	or.b32  	%r156, %r155, %r153;
	setp.eq.s32 	%p17, %r156, %r152;
	xor.b32  	%r157, %r152, 67010;
	selp.b32 	%r158, %r154, %r157, %p17;
	shr.s32 	%r1017, %r158, 1;
	add.s32 	%r1016, %r1016, -2;
	add.s64 	%rd26, %rd26, -2;
	bra.uni 	$L__BB0_1;
$L__BB0_14:
	cvt.u64.u32 	%rd23, %r1021;
	add.s64 	%rd25, %rd16, %rd23;
	ld.global.s8 	%r616, [%rd25];
	and.b32  	%r617, %r616, 1;
	sub.s32 	%r618, %r1024, %r617;
	and.b32  	%r619, %r618, -2;
	or.b32  	%r620, %r619, %r617;
	setp.eq.s32 	%p76, %r620, %r1024;
	xor.b32  	%r621, %r1024, 67146;
	selp.b32 	%r622, %r618, %r621, %p76;
	shr.s32 	%r623, %r622, 1;
	shr.u32 	%r624, %r616, 1;
	and.b32  	%r625, %r624, 1;
	sub.s32 	%r626, %r623, %r625;
	and.b32  	%r627, %r626, -2;
	or.b32  	%r628, %r627, %r625;
	setp.eq.s32 	%p77, %r628, %r623;
	xor.b32  	%r629, %r623, 67146;
	selp.b32 	%r630, %r626, %r629, %p77;
	shr.s32 	%r631, %r630, 1;
	shr.u32 	%r632, %r616, 2;
	and.b32  	%r633, %r632, 1;
	sub.s32 	%r634, %r631, %r633;
	and.b32  	%r635, %r634, -2;
	or.b32  	%r636, %r635, %r633;
	setp.eq.s32 	%p78, %r636, %r631;
	xor.b32  	%r637, %r631, 67146;
	selp.b32 	%r638, %r634, %r637, %p78;
	shr.s32 	%r639, %r638, 1;
	shr.u32 	%r640, %r616, 3;
	and.b32  	%r641, %r640, 1;
	sub.s32 	%r642, %r639, %r641;
	and.b32  	%r643, %r642, -2;
	or.b32  	%r644, %r643, %r641;
	setp.eq.s32 	%p79, %r644, %r639;
	xor.b32  	%r645, %r639, 67146;
	selp.b32 	%r646, %r642, %r645, %p79;
	shr.s32 	%r647, %r646, 1;
	shr.u32 	%r648, %r616, 4;
	and.b32  	%r649, %r648, 1;
	sub.s32 	%r650, %r647, %r649;
	and.b32  	%r651, %r650, -2;
	or.b32  	%r652, %r651, %r649;
	setp.eq.s32 	%p80, %r652, %r647;
	xor.b32  	%r653, %r647, 67146;
	selp.b32 	%r654, %r650, %r653, %p80;
	shr.s32 	%r655, %r654, 1;
	shr.u32 	%r656, %r616, 5;
	and.b32  	%r657, %r656, 1;
	sub.s32 	%r658, %r655, %r657;
	and.b32  	%r659, %r658, -2;
	or.b32  	%r660, %r659, %r657;
	setp.eq.s32 	%p81, %r660, %r655;
	xor.b32  	%r661, %r655, 67146;
	selp.b32 	%r662, %r658, %r661, %p81;
	shr.s32 	%r663, %r662, 1;
	shr.u32 	%r664, %r616, 6;
	and.b32  	%r665, %r664, 1;
	sub.s32 	%r666, %r663, %r665;
	and.b32  	%r667, %r666, -2;
	or.b32  	%r668, %r667, %r665;
	setp.eq.s32 	%p82, %r668, %r663;
	xor.b32  	%r669, %r663, 67146;
	selp.b32 	%r670, %r666, %r669, %p82;
	shr.s32 	%r671, %r670, 1;
	shr.u32 	%r672, %r616, 31;
	sub.s32 	%r673, %r671, %r672;
	and.b32  	%r674, %r673, -2;
	or.b32  	%r675, %r674, %r672;
	setp.eq.s32 	%p83, %r675, %r671;
	xor.b32  	%r676, %r671, 67146;
	selp.b32 	%r1022, %r673, %r676, %p83;
	add.s32 	%r1021, %r1021, -2;
	add.s64 	%rd28, %rd28, -2;
	bra.uni 	$L__BB0_7;

}


// ===== COMPILED SASS (sm_100) =====

	.target	sm_100

	.elftype	@"ET_EXEC"


//--------------------- .note.nv.tkinfo           --------------------------
	.section	.note.nv.tkinfo,"",@"SHT_NOTE"
	.sectionflags	@"SHF_NOTE_NV_TKINFO"
	.tkinfo
        /*0018*/ 	.word	0x00000002
        /*0030*/ 	.string	""
        /*0030*/ 	.string	"ptxas"
        /*0030*/ 	.string	"Cuda compilation tools, release 13.0, V13.0.88"
        /*0030*/ 	.string	"Build cuda_13.0.r13.0/compiler.36424714_0"
        /*0030*/ 	.string	"-arch sm_100 -m 64 "



//--------------------- .note.nv.cuinfo           --------------------------
	.section	.note.nv.cuinfo,"",@"SHT_NOTE"
	.sectionflags	@"SHF_NOTE_NV_CUINFO"
        /*0018*/ 	.short	0x0002
        /*001a*/ 	.short	0x0064
        /*001c*/ 	.short	0x0082
	.zero		2


//--------------------- .nv.info                  --------------------------
	.section	.nv.info,"",@"SHT_CUDA_INFO"
	.align	4


	//----- nvinfo : EIATTR_REGCOUNT
	.align		4
        /*0000*/ 	.byte	0x04, 0x2f
        /*0002*/ 	.short	(.L_2 - .L_1)
	.align		4
.L_1:
        /*0004*/ 	.word	index@(_Z6keygenPciS_)
        /*0008*/ 	.word	0x0000001e


	//----- nvinfo : EIATTR_FRAME_SIZE
	.align		4
.L_2:
        /*000c*/ 	.byte	0x04, 0x11
        /*000e*/ 	.short	(.L_4 - .L_3)
	.align		4
.L_3:
        /*0010*/ 	.word	index@($__internal_0_$__cuda_sm20_div_rn_f64_full)
        /*0014*/ 	.word	0x00000000


	//----- nvinfo : EIATTR_FRAME_SIZE
	.align		4
.L_4:
        /*0018*/ 	.byte	0x04, 0x11
        /*001a*/ 	.short	(.L_6 - .L_5)
	.align		4
.L_5:
        /*001c*/ 	.word	index@(_Z6keygenPciS_)
        /*0020*/ 	.word	0x00000000


	//----- nvinfo : EIATTR_MIN_STACK_SIZE
	.align		4
.L_6:
        /*0024*/ 	.byte	0x04, 0x12
        /*0026*/ 	.short	(.L_8 - .L_7)
	.align		4
.L_7:
        /*0028*/ 	.word	index@(_Z6keygenPciS_)
        /*002c*/ 	.word	0x00000000
.L_8:


//--------------------- .nv.compat                --------------------------
	.section	.nv.compat,"",@"SHT_CUDA_COMPAT_INFO"
	.align	4
        /*0000*/ 	.byte	0x02, 0x09, 0x00, 0x00, 0x02, 0x02, 0x01, 0x00, 0x02, 0x05, 0x05, 0x00, 0x03, 0x07, 0x01, 0x01
        /*0010*/ 	.byte	0x02, 0x03, 0x00, 0x00, 0x02, 0x06, 0x01, 0x00, 0x04, 0x0b, 0x08, 0x00, 0x01, 0x00, 0x00, 0x00
        /*0020*/ 	.byte	0x00, 0x00, 0x00, 0x00


//--------------------- .nv.info._Z6keygenPciS_   --------------------------
	.section	.nv.info._Z6keygenPciS_,"",@"SHT_CUDA_INFO"
	.sectionflags	@""
	.align	4


	//----- nvinfo : EIATTR_CUDA_API_VERSION
	.align		4
        /*0000*/ 	.byte	0x04, 0x37
        /*0002*/ 	.short	(.L_10 - .L_9)
.L_9:
        /*0004*/ 	.word	0x00000082


	//----- nvinfo : EIATTR_KPARAM_INFO
	.align		4
.L_10:
        /*0008*/ 	.byte	0x04, 0x17
        /*000a*/ 	.short	(.L_12 - .L_11)
.L_11:
        /*000c*/ 	.word	0x00000000
        /*0010*/ 	.short	0x0002
        /*0012*/ 	.short	0x0010
        /*0014*/ 	.byte	0x00, 0xf5, 0x21, 0x00


	//----- nvinfo : EIATTR_KPARAM_INFO
	.align		4
.L_12:
        /*0018*/ 	.byte	0x04, 0x17
        /*001a*/ 	.short	(.L_14 - .L_13)
.L_13:
        /*001c*/ 	.word	0x00000000
        /*0020*/ 	.short	0x0001
        /*0022*/ 	.short	0x0008
        /*0024*/ 	.byte	0x00, 0xf0, 0x11, 0x00


	//----- nvinfo : EIATTR_KPARAM_INFO
	.align		4
.L_14:
        /*0028*/ 	.byte	0x04, 0x17
        /*002a*/ 	.short	(.L_16 - .L_15)
.L_15:
        /*002c*/ 	.word	0x00000000
        /*0030*/ 	.short	0x0000
        /*0032*/ 	.short	0x0000
        /*0034*/ 	.byte	0x00, 0xf5, 0x21, 0x00


	//----- nvinfo : EIATTR_SPARSE_MMA_MASK
	.align		4
.L_16:
        /*0038*/ 	.byte	0x03, 0x50
        /*003a*/ 	.short	0x0000


	//----- nvinfo : EIATTR_MAXREG_COUNT
	.align		4
        /*003c*/ 	.byte	0x03, 0x1b
        /*003e*/ 	.short	0x00ff


	//----- nvinfo : EIATTR_MERCURY_ISA_VERSION
	.align		4
        /*0040*/ 	.byte	0x03, 0x5f
        /*0042*/ 	.short	0x0101


	//----- nvinfo : EIATTR_VRC_CTA_INIT_COUNT
	.align		4
        /*0044*/ 	.byte	0x02, 0x4a
	.zero		1
	.zero		1


	//----- nvinfo : EIATTR_EXIT_INSTR_OFFSETS
	.align		4
        /*0048*/ 	.byte	0x04, 0x1c
        /*004a*/ 	.short	(.L_18 - .L_17)


	//   ....[0]....
.L_17:
        /*004c*/ 	.word	0x00004f80


	//----- nvinfo : EIATTR_CRS_STACK_SIZE
	.align		4
.L_18:
        /*0050*/ 	.byte	0x04, 0x1e
        /*0052*/ 	.short	(.L_20 - .L_19)
.L_19:
        /*0054*/ 	.word	0x00000000


	//----- nvinfo : EIATTR_CBANK_PARAM_SIZE
	.align		4
.L_20:
        /*0058*/ 	.byte	0x03, 0x19
        /*005a*/ 	.short	0x0018


	//----- nvinfo : EIATTR_PARAM_CBANK
	.align		4
        /*005c*/ 	.byte	0x04, 0x0a
        /*005e*/ 	.short	(.L_22 - .L_21)
	.align		4
.L_21:
        /*0060*/ 	.word	index@(.nv.constant0._Z6keygenPciS_)
        /*0064*/ 	.short	0x0380
        /*0066*/ 	.short	0x0018


	//----- nvinfo : EIATTR_SW_WAR
	.align		4
.L_22:
        /*0068*/ 	.byte	0x04, 0x36
        /*006a*/ 	.short	(.L_24 - .L_23)
.L_23:
        /*006c*/ 	.word	0x00000008
.L_24:


//--------------------- .nv.callgraph             --------------------------
	.section	.nv.callgraph,"",@"SHT_CUDA_CALLGRAPH"
	.align	4
	.sectionentsize	8
	.align		4
        /*0000*/ 	.word	0x00000000
	.align		4
        /*0004*/ 	.word	0xffffffff
	.align		4
        /*0008*/ 	.word	0x00000000
	.align		4
        /*000c*/ 	.word	0xfffffffe
	.align		4
        /*0010*/ 	.word	0x00000000
	.align		4
        /*0014*/ 	.word	0xfffffffd
	.align		4
        /*0018*/ 	.word	0x00000000
	.align		4
        /*001c*/ 	.word	0xfffffffc


//--------------------- .nv.constant4             --------------------------
	.section	.nv.constant4,"a",@progbits
	.align	8
	.align		8
.nv.constant4:
        /*0000*/ 	.dword	key


//--------------------- .text._Z6keygenPciS_      --------------------------
	.section	.text._Z6keygenPciS_,"ax",@progbits
	.align	128
        .global         _Z6keygenPciS_
        .type           _Z6keygenPciS_,@function
        .size           _Z6keygenPciS_,(.L_x_20 - _Z6keygenPciS_)
        .other          _Z6keygenPciS_,@"STO_CUDA_ENTRY STV_DEFAULT"
_Z6keygenPciS_:
.text._Z6keygenPciS_:
[----:B------:R-:W-:Y:S08]  /*0000*/  LDC R1, c[0x0][0x37c] ;  /* 0x0000df00ff017b82 */ /* 0x000ff00000000800 */
[----:B------:R-:W0:Y:S01]  /*0010*/  LDC.64 R2, c[0x4][RZ] ;  /* 0x01000000ff027b82 */ /* 0x000e220000000a00 */
[----:B------:R-:W0:Y:S01]  /*0020*/  LDCU.64 UR8, c[0x0][0x358] ;  /* 0x00006b00ff0877ac */ /* 0x000e220008000a00 */
[----:B------:R-:W1:Y:S01]  /*0030*/  S2R R5, SR_TID.X ;  /* 0x0000000000057919 */ /* 0x000e620000002100 */
[----:B------:R-:W2:Y:S05]  /*0040*/  LDCU UR5, c[0x0][0x388] ;  /* 0x00007100ff0577ac */ /* 0x000eaa0008000800 */
[----:B------:R-:W1:Y:S01]  /*0050*/  S2UR UR4, SR_CTAID.X ;  /* 0x00000000000479c3 */ /* 0x000e620000002500 */
[----:B------:R-:W3:Y:S01]  /*0060*/  LDCU.64 UR6, c[0x0][0x390] ;  /* 0x00007200ff0677ac */ /* 0x000ee20008000a00 */
[----:B------:R-:W4:Y:S01]  /*0070*/  LDCU.64 UR12, c[0x4][URZ] ;  /* 0x01000000ff0c77ac */ /* 0x000f220008000a00 */
[----:B0-----:R-:W5:Y:S05]  /*0080*/  LDG.E.S8 R0, desc[UR8][R2.64+0x12] ;  /* 0x0000120802007981 */ /* 0x001f6a000c1e1300 */
[----:B------:R-:W1:Y:S02]  /*0090*/  LDC R14, c[0x0][0x360] ;  /* 0x0000d800ff0e7b82 */ /* 0x000e640000000800 */
[----:B-1----:R-:W-:Y:S01]  /*00a0*/  IMAD R14, R14, UR4, R5 ;  /* 0x000000040e0e7c24 */ /* 0x002fe2000f8e0205 */
[----:B----4-:R-:W-:-:S03]  /*00b0*/  UIADD3 UR4, UP0, UPT, UR12, 0x12, URZ ;  /* 0x000000120c047890 */ /* 0x010fc6000ff1e0ff */
[C---:B--2---:R-:W-:Y:S01]  /*00c0*/  VIADD R4, R14.reuse, UR5 ;  /* 0x000000050e047c36 */ /* 0x044fe20008000000 */
[----:B---3--:R-:W-:Y:S01]  /*00d0*/  LEA R14, P1, R14, UR6, 0x4 ;  /* 0x000000060e0e7c11 */ /* 0x008fe2000f8220ff */
[----:B------:R-:W-:Y:S01]  /*00e0*/  UIADD3.X UR5, UPT, UPT, URZ, UR13, URZ, UP0, !UPT ;  /* 0x0000000dff057290 */ /* 0x000fe200087fe4ff */
[----:B------:R-:W-:-:S03]  /*00f0*/  UMOV UR6, 0x11 ;  /* 0x0000001100067882 */ /* 0x000fc60000000000 */
[----:B------:R-:W-:Y:S01]  /*0100*/  IMAD.X R15, RZ, RZ, UR7, P1 ;  /* 0x00000007ff0f7e24 */ /* 0x000fe200088e06ff */
[----:B-----5:R-:W-:Y:S02]  /*0110*/  LOP3.LUT R5, R0, 0x1, RZ, 0xc0, !PT ;  /* 0x0000000100057812 */ /* 0x020fe400078ec0ff */
[----:B------:R-:W-:-:S03]  /*0120*/  SHF.R.U32.HI R2, RZ, 0x1, R0 ;  /* 0x00000001ff027819 */ /* 0x000fc60000011600 */
[----:B------:R-:W-:Y:S01]  /*0130*/  IMAD.IADD R5, R4, 0x1, -R5 ;  /* 0x0000000104057824 */ /* 0x000fe200078e0a05 */
[----:B------:R-:W-:-:S04]  /*0140*/  LOP3.LUT R2, R2, 0x1, RZ, 0xc0, !PT ;  /* 0x0000000102027812 */ /* 0x000fc800078ec0ff */
[----:B------:R-:W-:-:S04]  /*0150*/  LOP3.LUT R7, R5, 0xfffffffe, RZ, 0xc0, !PT ;  /* 0xfffffffe05077812 */ /* 0x000fc800078ec0ff */
[----:B------:R-:W-:-:S04]  /*0160*/  LOP3.LUT R7, R7, 0x1, R0, 0xf8, !PT ;  /* 0x0000000107077812 */ /* 0x000fc800078ef800 */
[----:B------:R-:W-:-:S13]  /*0170*/  ISETP.NE.AND P0, PT, R7, R4, PT ;  /* 0x000000040700720c */ /* 0x000fda0003f05270 */
[----:B------:R-:W-:-:S04]  /*0180*/  @P0 LOP3.LUT R5, R4, 0x105c2, RZ, 0x3c, !PT ;  /* 0x000105c204050812 */ /* 0x000fc800078e3cff */
[----:B------:R-:W-:-:S05]  /*0190*/  SHF.R.S32.HI R5, RZ, 0x1, R5 ;  /* 0x00000001ff057819 */ /* 0x000fca0000011405 */
[----:B------:R-:W-:-:S05]  /*01a0*/  IMAD.IADD R3, R5, 0x1, -R2 ;  /* 0x0000000105037824 */ /* 0x000fca00078e0a02 */
[----:B------:R-:W-:-:S04]  /*01b0*/  LOP3.LUT R7, R3, 0xfffffffe, RZ, 0xc0, !PT ;  /* 0xfffffffe03077812 */ /* 0x000fc800078ec0ff */
[----:B------:R-:W-:-:S04]  /*01c0*/  LOP3.LUT R2, R7, R2, RZ, 0xfc, !PT ;  /* 0x0000000207027212 */ /* 0x000fc800078efcff */
[----:B------:R-:W-:Y:S02]  /*01d0*/  ISETP.NE.AND P0, PT, R2, R5, PT ;  /* 0x000000050200720c */ /* 0x000fe40003f05270 */
[----:B------:R-:W-:-:S04]  /*01e0*/  SHF.R.U32.HI R2, RZ, 0x2, R0 ;  /* 0x00000002ff027819 */ /* 0x000fc80000011600 */
[----:B------:R-:W-:-:S07]  /*01f0*/  LOP3.LUT R2, R2, 0x1, RZ, 0xc0, !PT ;  /* 0x0000000102027812 */ /* 0x000fce00078ec0ff */
[----:B------:R-:W-:-:S04]  /*0200*/  @P0 LOP3.LUT R3, R5, 0x105c2, RZ, 0x3c, !PT ;  /* 0x000105c205030812 */ /* 0x000fc800078e3cff */
[----:B------:R-:W-:-:S05]  /*0210*/  SHF.R.S32.HI R3, RZ, 0x1, R3 ;  /* 0x00000001ff037819 */ /* 0x000fca0000011403 */
[----:B------:R-:W-:-:S05]  /*0220*/  IMAD.IADD R4, R3, 0x1, -R2 ;  /* 0x0000000103047824 */ /* 0x000fca00078e0a02 */
[----:B------:R-:W-:-:S04]  /*0230*/  LOP3.LUT R5, R4, 0xfffffffe, RZ, 0xc0, !PT ;  /* 0xfffffffe04057812 */ /* 0x000fc800078ec0ff */
[----:B------:R-:W-:-:S04]  /*0240*/  LOP3.LUT R2, R5, R2, RZ, 0xfc, !PT ;  /* 0x0000000205027212 */ /* 0x000fc800078efcff */
[----:B------:R-:W-:Y:S02]  /*0250*/  ISETP.NE.AND P0, PT, R2, R3, PT ;  /* 0x000000030200720c */ /* 0x000fe40003f05270 */
[----:B------:R-:W-:-:S11]  /*0260*/  SHF.R.U32.HI R2, RZ, 0x3, R0 ;  /* 0x00000003ff027819 */ /* 0x000fd60000011600 */
[----:B------:R-:W-:Y:S02]  /*0270*/  @P0 LOP3.LUT R4, R3, 0x105c2, RZ, 0x3c, !PT ;  /* 0x000105c203040812 */ /* 0x000fe400078e3cff */
[----:B------:R-:W-:Y:S02]  /*0280*/  LOP3.LUT R3, R2, 0x1, RZ, 0xc0, !PT ;  /* 0x0000000102037812 */ /* 0x000fe400078ec0ff */
        /* <DEDUP_REMOVED lines=30> */
[----:B------:R-:W-:-:S04]  /*0470*/  @P0 LOP3.LUT R4, R2, 0x105c2, RZ, 0x3c, !PT ;  /* 0x000105c202040812 */ /* 0x000fc800078e3cff */
[----:B------:R-:W-:-:S05]  /*0480*/  SHF.R.S32.HI R4, RZ, 0x1, R4 ;  /* 0x00000001ff047819 */ /* 0x000fca0000011404 */
[----:B------:R-:W-:-:S05]  /*0490*/  IMAD.IADD R7, R4, 0x1, -R3 ;  /* 0x0000000104077824 */ /* 0x000fca00078e0a03 */
[----:B------:R-:W-:-:S04]  /*04a0*/  LOP3.LUT R0, R7, 0xfffffffe, RZ, 0xc0, !PT ;  /* 0xfffffffe07007812 */ /* 0x000fc800078ec0ff */
[----:B------:R-:W-:-:S04]  /*04b0*/  LOP3.LUT R3, R0, R3, RZ, 0xfc, !PT ;  /* 0x0000000300037212 */ /* 0x000fc800078efcff */
[----:B------:R-:W-:-:S13]  /*04c0*/  ISETP.NE.AND P0, PT, R3, R4, PT ;  /* 0x000000040300720c */ /* 0x000fda0003f05270 */
[----:B------:R-:W-:-:S04]  /*04d0*/  @P0 LOP3.LUT R7, R4, 0x105c2, RZ, 0x3c, !PT ;  /* 0x000105c204070812 */ /* 0x000fc800078e3cff */
[----:B------:R-:W-:-:S07]  /*04e0*/  SHF.R.S32.HI R7, RZ, 0x1, R7 ;  /* 0x00000001ff077819 */ /* 0x000fce0000011407 */
.L_x_0:
[----:B------:R-:W-:-:S04]  /*04f0*/  UIADD3 UR7, UP0, UPT, UR6, UR12, URZ ;  /* 0x0000000c06077290 */ /* 0x000fc8000ff1e0ff */
[----:B------:R-:W-:Y:S02]  /*0500*/  UIADD3.X UR10, UPT, UPT, URZ, UR13, URZ, UP0, !UPT ;  /* 0x0000000dff0a7290 */ /* 0x000fe400087fe4ff */
[----:B------:R-:W-:-:S04]  /*0510*/  IMAD.U32 R4, RZ, RZ, UR7 ;  /* 0x00000007ff047e24 */ /* 0x000fc8000f8e00ff */
[----:B------:R-:W-:-:S05]  /*0520*/  IMAD.U32 R5, RZ, RZ, UR10 ;  /* 0x0000000aff057e24 */ /* 0x000fca000f8e00ff */
[----:B------:R-:W2:Y:S01]  /*0530*/  LDG.E.S8 R0, desc[UR8][R4.64] ;  /* 0x0000000804007981 */ /* 0x000ea2000c1e1300 */
[----:B------:R-:W-:Y:S02]  /*0540*/  IMAD.U32 R2, RZ, RZ, UR4 ;  /* 0x00000004ff027e24 */ /* 0x000fe4000f8e00ff */
[----:B------:R-:W-:-:S05]  /*0550*/  IMAD.U32 R3, RZ, RZ, UR5 ;  /* 0x00000005ff037e24 */ /* 0x000fca000f8e00ff */
[----:B------:R0:W3:Y:S01]  /*0560*/  LDG.E.S8 R2, desc[UR8][R2.64+-0x2] ;  /* 0xfffffe0802027981 */ /* 0x0000e2000c1e1300 */
[----:B------:R-:W-:Y:S02]  /*0570*/  UIADD3 UR4, UP0, UPT, UR4, -0x2, URZ ;  /* 0xfffffffe04047890 */ /* 0x000fe4000ff1e0ff */
[----:B------:R-:W-:Y:S02]  /*0580*/  UIADD3 UR6, UPT, UPT, UR6, -0x2, URZ ;  /* 0xfffffffe06067890 */ /* 0x000fe4000fffe0ff */
[----:B------:R-:W-:Y:S02]  /*0590*/  UIADD3.X UR5, UPT, UPT, UR5, -0x1, URZ, UP0, !UPT ;  /* 0xffffffff05057890 */ /* 0x000fe400087fe4ff */
[----:B------:R-:W-:Y:S01]  /*05a0*/  UISETP.NE.AND UP0, UPT, UR6, -0x1, UPT ;  /* 0xffffffff0600788c */ /* 0x000fe2000bf05270 */
[----:B--2---:R-:W-:Y:S02]  /*05b0*/  LOP3.LUT R6, R0, 0x1, RZ, 0xc0, !PT ;  /* 0x0000000100067812 */ /* 0x004fe400078ec0ff */
[----:B------:R-:W-:-:S02]  /*05c0*/  SHF.R.U32.HI R4, RZ, 0x1, R0 ;  /* 0x00000001ff047819 */ /* 0x000fc40000011600 */
[----:B0-----:R-:W-:Y:S01]  /*05d0*/  SHF.R.U32.HI R3, RZ, 0x2, R0 ;  /* 0x00000002ff037819 */ /* 0x001fe20000011600 */
[----:B------:R-:W-:Y:S01]  /*05e0*/  IMAD.IADD R6, R7, 0x1, -R6 ;  /* 0x0000000107067824 */ /* 0x000fe200078e0a06 */
[----:B------:R-:W-:Y:S02]  /*05f0*/  LOP3.LUT R5, R4, 0x1, RZ, 0xc0, !PT ;  /* 0x0000000104057812 */ /* 0x000fe400078ec0ff */
[----:B------:R-:W-:Y:S02]  /*0600*/  LOP3.LUT R3, R3, 0x1, RZ, 0xc0, !PT ;  /* 0x0000000103037812 */ /* 0x000fe400078ec0ff */
        /* <DEDUP_REMOVED lines=8> */
[----:B------:R-:W-:-:S13]  /*0690*/  ISETP.NE.AND P0, PT, R5, R6, PT ;  /* 0x000000060500720c */ /* 0x000fda0003f05270 */
        /* <DEDUP_REMOVED lines=30> */
[--C-:B------:R-:W-:Y:S02]  /*0880*/  SHF.R.U32.HI R4, RZ, 0x6, R0.reuse ;  /* 0x00000006ff047819 */ /* 0x100fe40000011600 */
[----:B------:R-:W-:Y:S02]  /*0890*/  SHF.R.U32.HI R0, RZ, 0x1f, R0 ;  /* 0x0000001fff007819 */ /* 0x000fe40000011600 */
[----:B------:R-:W-:-:S07]  /*08a0*/  LOP3.LUT R4, R4, 0x1, RZ, 0xc0, !PT ;  /* 0x0000000104047812 */ /* 0x000fce00078ec0ff */
        /* <DEDUP_REMOVED lines=12> */
[----:B---3--:R-:W-:-:S11]  /*0970*/  LOP3.LUT R0, R2, 0x1, RZ, 0xc0, !PT ;  /* 0x0000000102007812 */ /* 0x008fd600078ec0ff */
[----:B------:R-:W-:-:S04]  /*0980*/  @P0 LOP3.LUT R3, R5, 0x105c2, RZ, 0x3c, !PT ;  /* 0x000105c205030812 */ /* 0x000fc800078e3cff */
[----:B------:R-:W-:-:S05]  /*0990*/  SHF.R.S32.HI R3, RZ, 0x1, R3 ;  /* 0x00000001ff037819 */ /* 0x000fca0000011403 */
[----:B------:R-:W-:-:S05]  /*09a0*/  IMAD.IADD R0, R3, 0x1, -R0 ;  /* 0x0000000103007824 */ /* 0x000fca00078e0a00 */
[----:B------:R-:W-:-:S04]  /*09b0*/  LOP3.LUT R5, R0, 0xfffffffe, RZ, 0xc0, !PT ;  /* 0xfffffffe00057812 */ /* 0x000fc800078ec0ff */
[----:B------:R-:W-:-:S04]  /*09c0*/  LOP3.LUT R4, R5, 0x1, R2, 0xf8, !PT ;  /* 0x0000000105047812 */ /* 0x000fc800078ef802 */
        /* <DEDUP_REMOVED lines=57> */
[----:B------:R-:W-:Y:S01]  /*0d60*/  SHF.R.S32.HI R7, RZ, 0x1, R7 ;  /* 0x00000001ff077819 */ /* 0x000fe20000011407 */
[----:B------:R-:W-:Y:S06]  /*0d70*/  BRA.U UP0, `(.L_x_0) ;  /* 0xfffffff500dc7547 */ /* 0x000fec000b83ffff */
[----:B------:R-:W0:Y:S02]  /*0d80*/  LDCU.64 UR4, c[0x0][0x380] ;  /* 0x00007000ff0477ac */ /* 0x000e240008000a00 */
[----:B0-----:R-:W-:-:S04]  /*0d90*/  UIADD3 UR4, UP0, UPT, UR4, 0xf, URZ ;  /* 0x0000000f04047890 */ /* 0x001fc8000ff1e0ff */
[----:B------:R-:W-:Y:S02]  /*0da0*/  UIADD3.X UR5, UPT, UPT, URZ, UR5, URZ, UP0, !UPT ;  /* 0x00000005ff057290 */ /* 0x000fe400087fe4ff */
[----:B------:R-:W-:Y:S02]  /*0db0*/  IMAD.U32 R2, RZ, RZ, UR4 ;  /* 0x00000004ff027e24 */ /* 0x000fe4000f8e00ff */
[----:B------:R-:W-:Y:S01]  /*0dc0*/  IMAD.U32 R4, RZ, RZ, UR4 ;  /* 0x00000004ff047e24 */ /* 0x000fe2000f8e00ff */
[----:B------:R-:W-:Y:S01]  /*0dd0*/  UMOV UR4, URZ ;  /* 0x000000ff00047c82 */ /* 0x000fe20008000000 */
[----:B------:R-:W-:Y:S02]  /*0de0*/  IMAD.U32 R3, RZ, RZ, UR5 ;  /* 0x00000005ff037e24 */ /* 0x000fe4000f8e00ff */
[----:B------:R-:W-:-:S07]  /*0df0*/  IMAD.U32 R5, RZ, RZ, UR5 ;  /* 0x00000005ff057e24 */ /* 0x000fce000f8e00ff */
.L_x_1:
[----:B------:R-:W2:Y:S04]  /*0e00*/  LDG.E.S8 R6, desc[UR8][R4.64] ;  /* 0x0000000804067981 */ /* 0x000ea8000c1e1300 */
[----:B------:R0:W3:Y:S01]  /*0e10*/  LDG.E.S8 R0, desc[UR8][R4.64+-0x1] ;  /* 0xffffff0804007981 */ /* 0x0000e2000c1e1300 */
[----:B------:R-:W-:-:S04]  /*0e20*/  UIADD3 UR4, UPT, UPT, UR4, -0x2, URZ ;  /* 0xfffffffe04047890 */ /* 0x000fc8000fffe0ff */
[----:B------:R-:W-:Y:S01]  /*0e30*/  UISETP.NE.AND UP0, UPT, UR4, -0x10, UPT ;  /* 0xfffffff00400788c */ /* 0x000fe2000bf05270 */
[----:B0-----:R-:W-:-:S04]  /*0e40*/  IADD3 R4, P1, PT, R4, -0x2, RZ ;  /* 0xfffffffe04047810 */ /* 0x001fc80007f3e0ff */
[----:B------:R-:W-:Y:S02]  /*0e50*/  IADD3.X R5, PT, PT, R5, -0x1, RZ, P1, !PT ;  /* 0xffffffff05057810 */ /* 0x000fe40000ffe4ff */
[----:B--2---:R-:W-:-:S05]  /*0e60*/  LOP3.LUT R8, R6, 0x1, RZ, 0xc0, !PT ;  /* 0x0000000106087812 */ /* 0x004fca00078ec0ff */
[----:B------:R-:W-:-:S05]  /*0e70*/  IMAD.IADD R8, R7, 0x1, -R8 ;  /* 0x0000000107087824 */ /* 0x000fca00078e0a08 */
[----:B------:R-:W-:-:S04]  /*0e80*/  LOP3.LUT R9, R8, 0xfffffffe, RZ, 0xc0, !PT ;  /* 0xfffffffe08097812 */ /* 0x000fc800078ec0ff */
[--C-:B------:R-:W-:Y:S02]  /*0e90*/  LOP3.LUT R10, R9, 0x1, R6.reuse, 0xf8, !PT ;  /* 0x00000001090a7812 */ /* 0x100fe400078ef806 */
[----:B------:R-:W-:Y:S02]  /*0ea0*/  SHF.R.U32.HI R9, RZ, 0x1, R6 ;  /* 0x00000001ff097819 */ /* 0x000fe40000011606 */
[----:B------:R-:W-:Y:S02]  /*0eb0*/  ISETP.NE.AND P0, PT, R10, R7, PT ;  /* 0x000000070a00720c */ /* 0x000fe40003f05270 */
[----:B------:R-:W-:-:S11]  /*0ec0*/  LOP3.LUT R9, R9, 0x1, RZ, 0xc0, !PT ;  /* 0x0000000109097812 */ /* 0x000fd600078ec0ff */
        /* <DEDUP_REMOVED lines=118> */
[----:B------:R-:W-:Y:S01]  /*1630*/  BSSY.RECONVERGENT B0, `(.L_x_2) ;  /* 0x0000086000007945 */ /* 0x000fe20003800200 */
[----:B------:R-:W-:Y:S01]  /*1640*/  LOP3.LUT R0, R7, 0x105c2, RZ, 0x3c, !PT ;  /* 0x000105c207007812 */ /* 0x000fe200078e3cff */
[----:B------:R-:W-:-:S07]  /*1650*/  IMAD.MOV.U32 R4, RZ, RZ, RZ ;  /* 0x000000ffff047224 */ /* 0x000fce00078e00ff */
.L_x_3:
[----:B------:R-:W-:-:S05]  /*1660*/  LOP3.LUT R6, R4, 0x1, RZ, 0xc0, !PT ;  /* 0x0000000104067812 */ /* 0x000fca00078ec0ff */
[----:B------:R-:W-:-:S05]  /*1670*/  IMAD.IADD R5, R7, 0x1, -R6 ;  /* 0x0000000107057824 */ /* 0x000fca00078e0a06 */
[----:B------:R-:W-:-:S04]  /*1680*/  LOP3.LUT R9, R5, 0xfffffffe, RZ, 0xc0, !PT ;  /* 0xfffffffe05097812 */ /* 0x000fc800078ec0ff */
[----:B------:R-:W-:-:S04]  /*1690*/  LOP3.LUT R6, R9, 0x1, R4, 0xf8, !PT ;  /* 0x0000000109067812 */ /* 0x000fc800078ef804 */
[----:B------:R-:W-:Y:S02]  /*16a0*/  ISETP.NE.AND P0, PT, R6, R7, PT ;  /* 0x000000070600720c */ /* 0x000fe40003f05270 */
[----:B------:R-:W-:Y:S02]  /*16b0*/  SHF.R.U32.HI R6, RZ, 0x1, R4 ;  /* 0x00000001ff067819 */ /* 0x000fe40000011604 */
[----:B------:R-:W-:Y:S02]  /*16c0*/  SEL R5, R5, R0, !P0 ;  /* 0x0000000005057207 */ /* 0x000fe40004000000 */
[----:B------:R-:W-:Y:S02]  /*16d0*/  LOP3.LUT R6, R6, 0x1, RZ, 0xc0, !PT ;  /* 0x0000000106067812 */ /* 0x000fe400078ec0ff */
        /* <DEDUP_REMOVED lines=118> */
[----:B------:R-:W-:-:S04]  /*1e40*/  LOP3.LUT R8, R8, 0xfffffffe, RZ, 0xc0, !PT ;  /* 0xfffffffe08087812 */ /* 0x000fc800078ec0ff */
[----:B------:R-:W-:Y:S01]  /*1e50*/  ISETP.NE.AND P0, PT, R8, 0x14b6c, PT ;  /* 0x00014b6c0800780c */ /* 0x000fe20003f05270 */
[----:B------:R-:W-:Y:S02]  /*1e60*/  IMAD.MOV.U32 R8, RZ, RZ, R4 ;  /* 0x000000ffff087224 */ /* 0x000fe400078e0004 */
[----:B------:R-:W-:-:S10]  /*1e70*/  VIADD R4, R4, 0x1 ;  /* 0x0000000104047836 */ /* 0x000fd40000000000 */
[----:B------:R-:W-:Y:S05]  /*1e80*/  @P0 BRA `(.L_x_3) ;  /* 0xfffffff400f40947 */ /* 0x000fea000383ffff */
[----:B------:R-:W-:Y:S05]  /*1e90*/  BSYNC.RECONVERGENT B0 ;  /* 0x0000000000007941 */ /* 0x000fea0003800200 */
.L_x_2:
[----:B------:R-:W0:Y:S01]  /*1ea0*/  MUFU.RCP64H R7, 65535 ;  /* 0x40efffe000077908 */ /* 0x000e220000001800 */
[----:B------:R-:W-:Y:S01]  /*1eb0*/  IMAD.MOV.U32 R10, RZ, RZ, 0x0 ;  /* 0x00000000ff0a7424 */ /* 0x000fe200078e00ff */
[----:B------:R-:W-:Y:S01]  /*1ec0*/  UMOV UR5, URZ ;  /* 0x000000ff00057c82 */ /* 0x000fe20008000000 */
[----:B------:R-:W-:Y:S01]  /*1ed0*/  IMAD.MOV.U32 R11, RZ, RZ, 0x40efffe0 ;  /* 0x40efffe0ff0b7424 */ /* 0x000fe200078e00ff */
[----:B------:R-:W-:Y:S01]  /*1ee0*/  BSSY.RECONVERGENT B0, `(.L_x_4) ;  /* 0x0000018000007945 */ /* 0x000fe20003800200 */
[----:B------:R-:W-:Y:S02]  /*1ef0*/  IMAD.MOV.U32 R6, RZ, RZ, 0x1 ;  /* 0x00000001ff067424 */ /* 0x000fe400078e00ff */
[----:B------:R-:W-:-:S05]  /*1f00*/  VIADD R0, R8, 0x72fa ;  /* 0x000072fa08007836 */ /* 0x000fca0000000000 */
[----:B------:R-:W-:Y:S01]  /*1f10*/  LOP3.LUT R0, R0, 0xffff, RZ, 0xc0, !PT ;  /* 0x0000ffff00007812 */ /* 0x000fe200078ec0ff */
[----:B0-----:R-:W-:-:S08]  /*1f20*/  DFMA R4, R6, -R10, 1 ;  /* 0x3ff000000604742b */ /* 0x001fd0000000080a */
[----:B------:R-:W-:Y:S02]  /*1f30*/  DFMA R8, R4, R4, R4 ;  /* 0x000000040408722b */ /* 0x000fe40000000004 */
[----:B------:R-:W0:Y:S06]  /*1f40*/  I2F.F64.U32 R4, R0 ;  /* 0x0000000000047312 */ /* 0x000e2c0000201800 */
[----:B------:R-:W-:-:S08]  /*1f50*/  DFMA R8, R6, R8, R6 ;  /* 0x000000080608722b */ /* 0x000fd00000000006 */
[----:B------:R-:W-:Y:S02]  /*1f60*/  DFMA R6, R8, -R10, 1 ;  /* 0x3ff000000806742b */ /* 0x000fe4000000080a */
[----:B0-----:R-:W-:-:S06]  /*1f70*/  DMUL R10, R4, 99999 ;  /* 0x40f869f0040a7828 */ /* 0x001fcc0000000000 */
[----:B------:R-:W-:-:S04]  /*1f80*/  DFMA R6, R8, R6, R8 ;  /* 0x000000060806722b */ /* 0x000fc80000000008 */
[----:B------:R-:W-:-:S04]  /*1f90*/  FSETP.GEU.AND P1, PT, |R11|, 6.5827683646048100446e-37, PT ;  /* 0x036000000b00780b */ /* 0x000fc80003f2e200 */
[----:B------:R-:W-:-:S08]  /*1fa0*/  DMUL R4, R10, R6 ;  /* 0x000000060a047228 */ /* 0x000fd00000000000 */
[----:B------:R-:W-:-:S08]  /*1fb0*/  DFMA R8, R4, -65535, R10 ;  /* 0xc0efffe00408782b */ /* 0x000fd0000000000a */
[----:B------:R-:W-:-:S10]  /*1fc0*/  DFMA R6, R6, R8, R4 ;  /* 0x000000080606722b */ /* 0x000fd40000000004 */
[----:B------:R-:W-:-:S05]  /*1fd0*/  FFMA R4, RZ, 7.4999847412109375, R7 ;  /* 0x40efffe0ff047823 */ /* 0x000fca0000000007 */
[----:B------:R-:W-:-:S13]  /*1fe0*/  FSETP.GT.AND P0, PT, |R4|, 1.469367938527859385e-39, PT ;  /* 0x001000000400780b */ /* 0x000fda0003f04200 */
[----:B------:R-:W-:Y:S05]  /*1ff0*/  @P0 BRA P1, `(.L_x_5) ;  /* 0x0000000000180947 */ /* 0x000fea0000800000 */
[----:B------:R-:W-:Y:S01]  /*2000*/  IMAD.MOV.U32 R8, RZ, RZ, R10 ;  /* 0x000000ffff087224 */ /* 0x000fe200078e000a */
[----:B------:R-:W-:Y:S01]  /*2010*/  MOV R0, 0x2050 ;  /* 0x0000205000007802 */ /* 0x000fe20000000f00 */
[----:B------:R-:W-:Y:S02]  /*2020*/  IMAD.MOV.U32 R9, RZ, RZ, R11 ;  /* 0x000000ffff097224 */ /* 0x000fe400078e000b */
[----:B------:R-:W-:-:S07]  /*2030*/  IMAD.MOV.U32 R13, RZ, RZ, 0x40efffe0 ;  /* 0x40efffe0ff0d7424 */ /* 0x000fce00078e00ff */
[----:B------:R-:W-:Y:S05]  /*2040*/  CALL.REL.NOINC `($__internal_0_$__cuda_sm20_div_rn_f64_full) ;  /* 0x0000002c00d07944 */ /* 0x000fea0003c00000 */
[----:B------:R-:W-:-:S07]  /*2050*/  IMAD.MOV.U32 R7, RZ, RZ, R19 ;  /* 0x000000ffff077224 */ /* 0x000fce00078e0013 */
.L_x_5:
[----:B------:R-:W-:Y:S05]  /*2060*/  BSYNC.RECONVERGENT B0 ;  /* 0x0000000000007941 */ /* 0x000fea0003800200 */
.L_x_4:
[----:B------:R-:W0:Y:S01]  /*2070*/  F2I.F64.FLOOR R4, R6 ;  /* 0x0000000600047311 */ /* 0x000e220000305100 */
[----:B------:R-:W-:Y:S01]  /*2080*/  IMAD.MOV.U32 R8, RZ, RZ, 0x0 ;  /* 0x00000000ff087424 */ /* 0x000fe200078e00ff */
[----:B------:R-:W-:Y:S01]  /*2090*/  BSSY.RECONVERGENT B0, `(.L_x_6) ;  /* 0x000002b000007945 */ /* 0x000fe20003800200 */
[----:B------:R-:W-:Y:S02]  /*20a0*/  IMAD.MOV.U32 R9, RZ, RZ, 0x40f869f0 ;  /* 0x40f869f0ff097424 */ /* 0x000fe400078e00ff */
[----:B------:R-:W-:-:S03]  /*20b0*/  IMAD.MOV.U32 R10, RZ, RZ, 0x1 ;  /* 0x00000001ff0a7424 */ /* 0x000fc600078e00ff */
[----:B------:R-:W1:Y:S01]  /*20c0*/  MUFU.RCP64H R11, 99999 ;  /* 0x40f869f0000b7908 */ /* 0x000e620000001800 */
[----:B0-----:R-:W-:-:S04]  /*20d0*/  IMAD.HI R5, R4, 0x10624dd3, RZ ;  /* 0x10624dd304057827 */ /* 0x001fc800078e02ff */
[----:B------:R-:W-:Y:S01]  /*20e0*/  IMAD.HI R7, R4, 0x51eb851f, RZ ;  /* 0x51eb851f04077827 */ /* 0x000fe200078e02ff */
[----:B------:R-:W-:-:S04]  /*20f0*/  SHF.R.U32.HI R0, RZ, 0x1f, R5 ;  /* 0x0000001fff007819 */ /* 0x000fc80000011605 */
[----:B------:R-:W-:Y:S01]  /*2100*/  LEA.HI.SX32 R5, R5, R0, 0x1a ;  /* 0x0000000005057211 */ /* 0x000fe200078fd2ff */
[----:B-1----:R-:W-:-:S04]  /*2110*/  DFMA R12, R10, -R8, 1 ;  /* 0x3ff000000a0c742b */ /* 0x002fc80000000808 */
[----:B------:R-:W-:-:S04]  /*2120*/  IMAD R17, R5, 0x3e8, RZ ;  /* 0x000003e805117824 */ /* 0x000fc800078e02ff */
[----:B------:R-:W-:Y:S01]  /*2130*/  IMAD.IADD R0, R4, 0x1, -R17 ;  /* 0x0000000104007824 */ /* 0x000fe200078e0a11 */
[----:B------:R-:W-:-:S04]  /*2140*/  DFMA R12, R12, R12, R12 ;  /* 0x0000000c0c0c722b */ /* 0x000fc8000000000c */
[----:B------:R-:W-:-:S04]  /*2150*/  PRMT R0, R0, 0x9910, RZ ;  /* 0x0000991000007816 */ /* 0x000fc800000000ff */
[----:B------:R-:W-:Y:S01]  /*2160*/  DFMA R10, R10, R12, R10 ;  /* 0x0000000c0a0a722b */ /* 0x000fe2000000000a */
[----:B------:R-:W-:-:S05]  /*2170*/  IMAD R19, R0, 0x147b, RZ ;  /* 0x0000147b00137824 */ /* 0x000fca00078e02ff */
[----:B------:R-:W-:Y:S02]  /*2180*/  SHF.R.S32.HI R0, RZ, 0x10, R19 ;  /* 0x00000010ff007819 */ /* 0x000fe40000011413 */
[C---:B------:R-:W-:Y:S02]  /*2190*/  DFMA R8, R10.reuse, -R8, 1 ;  /* 0x3ff000000a08742b */ /* 0x040fe40000000808 */
[----:B------:R-:W-:Y:S02]  /*21a0*/  LOP3.LUT R6, R0, 0xffff, RZ, 0xc0, !PT ;  /* 0x0000ffff00067812 */ /* 0x000fe400078ec0ff */
[----:B------:R-:W-:Y:S02]  /*21b0*/  SHF.R.U32.HI R0, RZ, 0x1f, R7 ;  /* 0x0000001fff007819 */ /* 0x000fe40000011607 */
[----:B------:R-:W-:Y:S02]  /*21c0*/  SHF.R.U32.HI R6, RZ, 0xf, R6 ;  /* 0x0000000fff067819 */ /* 0x000fe40000011606 */
[----:B------:R-:W-:Y:S01]  /*21d0*/  LEA.HI.SX32 R7, R7, R0, 0x1b ;  /* 0x0000000007077211 */ /* 0x000fe200078fdaff */
[----:B------:R-:W-:Y:S01]  /*21e0*/  DFMA R8, R10, R8, R10 ;  /* 0x000000080a08722b */ /* 0x000fe2000000000a */
[----:B------:R-:W-:-:S03]  /*21f0*/  LEA.HI.SX32 R6, R19, R6, 0xd ;  /* 0x0000000613067211 */ /* 0x000fc600078f6aff */
[----:B------:R-:W-:Y:S01]  /*2200*/  IMAD R0, R7, -0x64, R4 ;  /* 0xffffff9c07007824 */ /* 0x000fe200078e0204 */
[----:B------:R-:W-:-:S03]  /*2210*/  PRMT R6, R6, 0x9910, RZ ;  /* 0x0000991006067816 */ /* 0x000fc600000000ff */
[----:B------:R-:W-:Y:S02]  /*2220*/  IMAD R0, R0, 0xa, R17 ;  /* 0x0000000a00007824 */ /* 0x000fe400078e0211 */
[----:B------:R-:W-:-:S04]  /*2230*/  IMAD.MOV.U32 R13, RZ, RZ, R6 ;  /* 0x000000ffff0d7224 */ /* 0x000fc800078e0006 */
[----:B------:R-:W-:-:S06]  /*2240*/  IMAD.IADD R13, R0, 0x1, R13 ;  /* 0x00000001000d7824 */ /* 0x000fcc00078e020d */
[----:B------:R-:W0:Y:S02]  /*2250*/  I2F.F64 R12, R13 ;  /* 0x0000000d000c7312 */ /* 0x000e240000201c00 */
[----:B0-----:R-:W-:Y:S01]  /*2260*/  DMUL R10, R12, R8 ;  /* 0x000000080c0a7228 */ /* 0x001fe20000000000 */
[----:B------:R-:W-:-:S07]  /*2270*/  FSETP.GEU.AND P1, PT, |R13|, 6.5827683646048100446e-37, PT ;  /* 0x036000000d00780b */ /* 0x000fce0003f2e200 */
[----:B------:R-:W-:-:S08]  /*2280*/  DFMA R16, R10, -99999, R12 ;  /* 0xc0f869f00a10782b */ /* 0x000fd0000000000c */
[----:B------:R-:W-:-:S10]  /*2290*/  DFMA R8, R8, R16, R10 ;  /* 0x000000100808722b */ /* 0x000fd4000000000a */
[----:B------:R-:W-:-:S05]  /*22a0*/  FFMA R0, RZ, 7.76293182373046875, R9 ;  /* 0x40f869f0ff007823 */ /* 0x000fca0000000009 */
[----:B------:R-:W-:-:S13]  /*22b0*/  FSETP.GT.AND P0, PT, |R0|, 1.469367938527859385e-39, PT ;  /* 0x001000000000780b */ /* 0x000fda0003f04200 */
[----:B------:R-:W-:Y:S05]  /*22c0*/  @P0 BRA P1, `(.L_x_7) ;  /* 0x00000000001c0947 */ /* 0x000fea0000800000 */
[----:B------:R-:W-:Y:S01]  /*22d0*/  IMAD.MOV.U32 R9, RZ, RZ, R13 ;  /* 0x000000ffff097224 */ /* 0x000fe200078e000d */
[----:B------:R-:W-:Y:S01]  /*22e0*/  MOV R0, 0x2320 ;  /* 0x0000232000007802 */ /* 0x000fe20000000f00 */
[----:B------:R-:W-:Y:S02]  /*22f0*/  IMAD.MOV.U32 R8, RZ, RZ, R12 ;  /* 0x000000ffff087224 */ /* 0x000fe400078e000c */
[----:B------:R-:W-:-:S07]  /*2300*/  IMAD.MOV.U32 R13, RZ, RZ, 0x40f869f0 ;  /* 0x40f869f0ff0d7424 */ /* 0x000fce00078e00ff */
[----:B------:R-:W-:Y:S05]  /*2310*/  CALL.REL.NOINC `($__internal_0_$__cuda_sm20_div_rn_f64_full) ;  /* 0x0000002c001c7944 */ /* 0x000fea0003c00000 */
[----:B------:R-:W-:Y:S02]  /*2320*/  IMAD.MOV.U32 R8, RZ, RZ, R6 ;  /* 0x000000ffff087224 */ /* 0x000fe400078e0006 */
[----:B------:R-:W-:-:S07]  /*2330*/  IMAD.MOV.U32 R9, RZ, RZ, R19 ;  /* 0x000000ffff097224 */ /* 0x000fce00078e0013 */
.L_x_7:
[----:B------:R-:W-:Y:S05]  /*2340*/  BSYNC.RECONVERGENT B0 ;  /* 0x0000000000007941 */ /* 0x000fea0003800200 */
.L_x_6:
[----:B------:R-:W-:Y:S01]  /*2350*/  DMUL R8, R8, 65535 ;  /* 0x40efffe008087828 */ /* 0x000fe20000000000 */
[----:B------:R-:W0:Y:S05]  /*2360*/  LDCU.64 UR12, c[0x4][URZ] ;  /* 0x01000000ff0c77ac */ /* 0x000e2a0008000a00 */
[----:B------:R-:W1:Y:S02]  /*2370*/  F2I.F64.CEIL R0, R8 ;  /* 0x0000000800007311 */ /* 0x000e640000309100 */
[----:B-1----:R-:W-:Y:S02]  /*2380*/  LOP3.LUT R6, R0, 0x1, RZ, 0xc0, !PT ;  /* 0x0000000100067812 */ /* 0x002fe400078ec0ff */
[----:B------:R-:W-:-:S03]  /*2390*/  SHF.R.U32.HI R10, RZ, 0x1, R0 ;  /* 0x00000001ff0a7819 */ /* 0x000fc60000011600 */
[----:B------:R-:W-:Y:S01]  /*23a0*/  IMAD.MOV R6, RZ, RZ, -R6 ;  /* 0x000000ffff067224 */ /* 0x000fe200078e0a06 */
[----:B------:R-:W-:-:S04]  /*23b0*/  LOP3.LUT R11, R10, 0x1, RZ, 0xc0, !PT ;  /* 0x000000010a0b7812 */ /* 0x000fc800078ec0ff */
[----:B------:R-:W-:-:S05]  /*23c0*/  LOP3.LUT R6, R6, 0x8325, RZ, 0xc0, !PT ;  /* 0x0000832506067812 */ /* 0x000fca00078ec0ff */
        /* <DEDUP_REMOVED lines=10> */
[----:B------:R-:W-:Y:S02]  /*2470*/  LOP3.LUT R11, R8, R11, RZ, 0xfc, !PT ;  /* 0x0000000b080b7212 */ /* 0x000fe400078efcff */
        /* <DEDUP_REMOVED lines=28> */
[----:B------:R-:W-:Y:S02]  /*2640*/  SHF.R.S32.HI R10, RZ, 0x1, R8 ;  /* 0x00000001ff0a7819 */ /* 0x000fe40000011408 */
[----:B------:R-:W1:Y:S03]  /*2650*/  LDC.64 R8, c[0x4][RZ] ;  /* 0x01000000ff087b82 */ /* 0x000e660000000a00 */
[----:B------:R-:W-:-:S05]  /*2660*/  IMAD.IADD R12, R10, 0x1, -R11 ;  /* 0x000000010a0c7824 */ /* 0x000fca00078e0a0b */
[----:B------:R-:W-:-:S04]  /*2670*/  LOP3.LUT R6, R12, 0xfffffffe, RZ, 0xc0, !PT ;  /* 0xfffffffe0c067812 */ /* 0x000fc800078ec0ff */
[----:B------:R-:W-:-:S04]  /*2680*/  LOP3.LUT R11, R6, R11, RZ, 0xfc, !PT ;  /* 0x0000000b060b7212 */ /* 0x000fc800078efcff */
[----:B------:R-:W-:Y:S02]  /*2690*/  ISETP.NE.AND P0, PT, R11, R10, PT ;  /* 0x0000000a0b00720c */ /* 0x000fe40003f05270 */
[----:B------:R-:W-:-:S04]  /*26a0*/  SHF.R.U32.HI R11, RZ, 0x7, R0 ;  /* 0x00000007ff0b7819 */ /* 0x000fc80000011600 */
[----:B------:R-:W-:Y:S01]  /*26b0*/  LOP3.LUT R11, R11, 0x1, RZ, 0xc0, !PT ;  /* 0x000000010b0b7812 */ /* 0x000fe200078ec0ff */
[----:B-1----:R1:W2:Y:S01]  /*26c0*/  LDG.E.S8 R6, desc[UR8][R8.64+0x12] ;  /* 0x0000120808067981 */ /* 0x0022a2000c1e1300 */
[----:B------:R-:W-:Y:S01]  /*26d0*/  SHF.R.S32.HI R0, RZ, 0x8, R0 ;  /* 0x00000008ff007819 */ /* 0x000fe20000011400 */
[----:B0-----:R-:W-:Y:S01]  /*26e0*/  UIADD3 UR4, UP0, UPT, UR12, 0x12, URZ ;  /* 0x000000120c047890 */ /* 0x001fe2000ff1e0ff */
[----:B------:R-:W-:-:S03]  /*26f0*/  UMOV UR7, 0x11 ;  /* 0x0000001100077882 */ /* 0x000fc60000000000 */
[----:B------:R-:W-:Y:S01]  /*2700*/  @P0 LOP3.LUT R12, R10, 0x1064a, RZ, 0x3c, !PT ;  /* 0x0001064a0a0c0812 */ /* 0x000fe200078e3cff */
[----:B------:R-:W-:-:S03]  /*2710*/  UIADD3.X UR6, UPT, UPT, URZ, UR13, URZ, UP0, !UPT ;  /* 0x0000000dff067290 */ /* 0x000fc600087fe4ff */
[----:B------:R-:W-:Y:S02]  /*2720*/  SHF.R.S32.HI R12, RZ, 0x1, R12 ;  /* 0x00000001ff0c7819 */ /* 0x000fe4000001140c */
[----:B-1----:R-:W-:Y:S02]  /*2730*/  LOP3.LUT R9, R0, 0x1, RZ, 0xc0, !PT ;  /* 0x0000000100097812 */ /* 0x002fe400078ec0ff */
[----:B------:R-:W-:Y:S01]  /*2740*/  SHF.R.U32.HI R8, RZ, 0x1, R0 ;  /* 0x00000001ff087819 */ /* 0x000fe20000011600 */
[----:B------:R-:W-:-:S03]  /*2750*/  IMAD.IADD R10, R12, 0x1, -R11 ;  /* 0x000000010c0a7824 */ /* 0x000fc600078e0a0b */
[----:B------:R-:W-:Y:S02]  /*2760*/  LOP3.LUT R8, R8, 0x1, RZ, 0xc0, !PT ;  /* 0x0000000108087812 */ /* 0x000fe400078ec0ff */
[----:B------:R-:W-:-:S04]  /*2770*/  LOP3.LUT R16, R10, 0xfffffffe, RZ, 0xc0, !PT ;  /* 0xfffffffe0a107812 */ /* 0x000fc800078ec0ff */
[----:B------:R-:W-:-:S04]  /*2780*/  LOP3.LUT R11, R16, R11, RZ, 0xfc, !PT ;  /* 0x0000000b100b7212 */ /* 0x000fc800078efcff */
[----:B------:R-:W-:-:S13]  /*2790*/  ISETP.NE.AND P0, PT, R11, R12, PT ;  /* 0x0000000c0b00720c */ /* 0x000fda0003f05270 */
[----:B------:R-:W-:-:S04]  /*27a0*/  @P0 LOP3.LUT R10, R12, 0x1064a, RZ, 0x3c, !PT ;  /* 0x0001064a0c0a0812 */ /* 0x000fc800078e3cff */
[----:B------:R-:W-:-:S05]  /*27b0*/  SHF.R.S32.HI R10, RZ, 0x1, R10 ;  /* 0x00000001ff0a7819 */ /* 0x000fca000001140a */
[----:B------:R-:W-:-:S05]  /*27c0*/  IMAD.IADD R9, R10, 0x1, -R9 ;  /* 0x000000010a097824 */ /* 0x000fca00078e0a09 */
        /* <DEDUP_REMOVED lines=57> */
[----:B--2---:R-:W-:-:S11]  /*2b60*/  LOP3.LUT R9, R6, 0x1, RZ, 0xc0, !PT ;  /* 0x0000000106097812 */ /* 0x004fd600078ec0ff */
[----:B------:R-:W-:Y:S02]  /*2b70*/  @P0 LOP3.LUT R0, R8, 0x1064a, RZ, 0x3c, !PT ;  /* 0x0001064a08000812 */ /* 0x000fe400078e3cff */
[----:B------:R-:W-:Y:S02]  /*2b80*/  SHF.R.U32.HI R8, RZ, 0x1, R6 ;  /* 0x00000001ff087819 */ /* 0x000fe40000011606 */
[----:B------:R-:W-:Y:S02]  /*2b90*/  SHF.R.S32.HI R0, RZ, 0x1, R0 ;  /* 0x00000001ff007819 */ /* 0x000fe40000011400 */
[----:B------:R-:W-:-:S03]  /*2ba0*/  LOP3.LUT R8, R8, 0x1, RZ, 0xc0, !PT ;  /* 0x0000000108087812 */ /* 0x000fc600078ec0ff */
        /* <DEDUP_REMOVED lines=59> */
.L_x_8:
        /* <DEDUP_REMOVED lines=30> */
[----:B0-----:R-:W-:-:S04]  /*3140*/  LOP3.LUT R12, R10, 0xfffffffe, RZ, 0xc0, !PT ;  /* 0xfffffffe0a0c7812 */ /* 0x001fc800078ec0ff */
        /* <DEDUP_REMOVED lines=39> */
[----:B------:R-:W-:Y:S02]  /*33c0*/  LOP3.LUT R9, R8, R9, RZ, 0xfc, !PT ;  /* 0x0000000908097212 */ /* 0x000fe400078efcff */
[----:B---3--:R-:W-:Y:S02]  /*33d0*/  SHF.R.U32.HI R8, RZ, 0x1, R6 ;  /* 0x00000001ff087819 */ /* 0x008fe40000011606 */
[----:B------:R-:W-:Y:S02]  /*33e0*/  ISETP.NE.AND P0, PT, R9, R10, PT ;  /* 0x0000000a0900720c */ /* 0x000fe40003f05270 */
[----:B------:R-:W-:Y:S02]  /*33f0*/  LOP3.LUT R9, R6, 0x1, RZ, 0xc0, !PT ;  /* 0x0000000106097812 */ /* 0x000fe400078ec0ff */
[----:B------:R-:W-:-:S09]  /*3400*/  LOP3.LUT R8, R8, 0x1, RZ, 0xc0, !PT ;  /* 0x0000000108087812 */ /* 0x000fd200078ec0ff */
        /* <DEDUP_REMOVED lines=62> */
[----:B------:R-:W-:-:S05]  /*37f0*/  UMOV UR4, URZ ;  /* 0x000000ff00047c82 */ /* 0x000fca0008000000 */
.L_x_9:
[----:B------:R-:W2:Y:S04]  /*3800*/  LDG.E.S8 R6, desc[UR8][R2.64] ;  /* 0x0000000802067981 */ /* 0x000ea8000c1e1300 */
[----:B------:R0:W3:Y:S01]  /*3810*/  LDG.E.S8 R0, desc[UR8][R2.64+-0x1] ;  /* 0xffffff0802007981 */ /* 0x0000e2000c1e1300 */
[----:B------:R-:W-:-:S04]  /*3820*/  UIADD3 UR4, UPT, UPT, UR4, -0x2, URZ ;  /* 0xfffffffe04047890 */ /* 0x000fc8000fffe0ff */
[----:B------:R-:W-:Y:S01]  /*3830*/  UISETP.NE.AND UP0, UPT, UR4, -0x10, UPT ;  /* 0xfffffff00400788c */ /* 0x000fe2000bf05270 */
[----:B0-----:R-:W-:-:S04]  /*3840*/  IADD3 R2, P1, PT, R2, -0x2, RZ ;  /* 0xfffffffe02027810 */ /* 0x001fc80007f3e0ff */
[----:B------:R-:W-:Y:S02]  /*3850*/  IADD3.X R3, PT, PT, R3, -0x1, RZ, P1, !PT ;  /* 0xffffffff03037810 */ /* 0x000fe40000ffe4ff */
        /* <DEDUP_REMOVED lines=128> */
.L_x_11:
[----:B------:R-:W-:Y:S02]  /*4060*/  LOP3.LUT R3, R2, 0x1, RZ, 0xc0, !PT ;  /* 0x0000000102037812 */ /* 0x000fe400078ec0ff */
[----:B------:R-:W-:-:S03]  /*4070*/  SHF.R.U32.HI R6, RZ, 0x1, R2 ;  /* 0x00000001ff067819 */ /* 0x000fc60000011602 */
[----:B------:R-:W-:Y:S01]  /*4080*/  IMAD.IADD R3, R8, 0x1, -R3 ;  /* 0x0000000108037824 */ /* 0x000fe200078e0a03 */
[----:B------:R-:W-:-:S04]  /*4090*/  LOP3.LUT R6, R6, 0x1, RZ, 0xc0, !PT ;  /* 0x0000000106067812 */ /* 0x000fc800078ec0ff */
[----:B------:R-:W-:-:S04]  /*40a0*/  LOP3.LUT R9, R3, 0xfffffffe, RZ, 0xc0, !PT ;  /* 0xfffffffe03097812 */ /* 0x000fc800078ec0ff */
[----:B------:R-:W-:-:S04]  /*40b0*/  LOP3.LUT R9, R9, 0x1, R2, 0xf8, !PT ;  /* 0x0000000109097812 */ /* 0x000fc800078ef802 */
[----:B------:R-:W-:-:S04]  /*40c0*/  ISETP.NE.AND P0, PT, R9, R8, PT ;  /* 0x000000080900720c */ /* 0x000fc80003f05270 */
[----:B------:R-:W-:-:S04]  /*40d0*/  SEL R3, R3, R0, !P0 ;  /* 0x0000000003037207 */ /* 0x000fc80004000000 */
        /* <DEDUP_REMOVED lines=116> */
[----:B------:R-:W-:Y:S01]  /*4820*/  ISETP.NE.AND P0, PT, R6, R3, PT ;  /* 0x000000030600720c */ /* 0x000fe20003f05270 */
[----:B------:R-:W-:Y:S02]  /*4830*/  IMAD.MOV.U32 R6, RZ, RZ, R2 ;  /* 0x000000ffff067224 */ /* 0x000fe400078e0002 */
[----:B------:R-:W-:-:S10]  /*4840*/  VIADD R2, R2, 0x1 ;  /* 0x0000000102027836 */ /* 0x000fd40000000000 */
[----:B------:R-:W-:-:S04]  /*4850*/  @P0 LOP3.LUT R9, R3, 0x1064a, RZ, 0x3c, !PT ;  /* 0x0001064a03090812 */ /* 0x000fc800078e3cff */
[----:B------:R-:W-:-:S04]  /*4860*/  LOP3.LUT R9, R9, 0xfffffffe, RZ, 0xc0, !PT ;  /* 0xfffffffe09097812 */ /* 0x000fc800078ec0ff */
[----:B------:R-:W-:-:S13]  /*4870*/  ISETP.NE.AND P0, PT, R9, 0x14b6c, PT ;  /* 0x00014b6c0900780c */ /* 0x000fda0003f05270 */
[----:B------:R-:W-:Y:S05]  /*4880*/  @P0 BRA `(.L_x_11) ;  /* 0xfffffff400f40947 */ /* 0x000fea000383ffff */
[----:B------:R-:W-:Y:S05]  /*4890*/  BSYNC.RECONVERGENT B0 ;  /* 0x0000000000007941 */ /* 0x000fea0003800200 */
.L_x_10:
[----:B------:R-:W0:Y:S01]  /*48a0*/  MUFU.RCP64H R9, 65535 ;  /* 0x40efffe000097908 */ /* 0x000e220000001800 */
[----:B------:R-:W-:Y:S01]  /*48b0*/  IMAD.MOV.U32 R10, RZ, RZ, 0x0 ;  /* 0x00000000ff0a7424 */ /* 0x000fe200078e00ff */
[----:B------:R-:W-:Y:S01]  /*48c0*/  LOP3.LUT R0, R6, 0xffff, RZ, 0xc0, !PT ;  /* 0x0000ffff06007812 */ /* 0x000fe200078ec0ff */
[----:B------:R-:W-:Y:S01]  /*48d0*/  IMAD.MOV.U32 R11, RZ, RZ, 0x40efffe0 ;  /* 0x40efffe0ff0b7424 */ /* 0x000fe200078e00ff */
[----:B------:R-:W-:Y:S01]  /*48e0*/  BSSY.RECONVERGENT B0, `(.L_x_12) ;  /* 0x0000017000007945 */ /* 0x000fe20003800200 */
[----:B------:R-:W-:-:S06]  /*48f0*/  IMAD.MOV.U32 R8, RZ, RZ, 0x1 ;  /* 0x00000001ff087424 */ /* 0x000fcc00078e00ff */
        /* <DEDUP_REMOVED lines=21> */
.L_x_13:
[----:B------:R-:W-:Y:S05]  /*4a50*/  BSYNC.RECONVERGENT B0 ;  /* 0x0000000000007941 */ /* 0x000fea0003800200 */
.L_x_12:
[----:B------:R-:W-:Y:S01]  /*4a60*/  IMAD.HI R6, R7, 0x66666667, RZ ;  /* 0x6666666707067827 */ /* 0x000fe200078e02ff */
[----:B------:R-:W0:Y:S01]  /*4a70*/  F2I.F64.FLOOR R2, R2 ;  /* 0x0000000200027311 */ /* 0x000e220000305100 */
[----:B------:R-:W-:Y:S02]  /*4a80*/  STG.E.U8 desc[UR8][R14.64+0xf], RZ ;  /* 0x00000fff0e007986 */ /* 0x000fe4000c101108 */
[----:B------:R-:W-:Y:S01]  /*4a90*/  IMAD.HI R8, R5, 0x66666667, RZ ;  /* 0x6666666705087827 */ /* 0x000fe200078e02ff */
[----:B------:R-:W-:-:S03]  /*4aa0*/  SHF.R.U32.HI R9, RZ, 0x1f, R6 ;  /* 0x0000001fff097819 */ /* 0x000fc60000011606 */
[----:B------:R-:W-:Y:S01]  /*4ab0*/  IMAD.HI R0, R4, 0x66666667, RZ ;  /* 0x6666666704007827 */ /* 0x000fe200078e02ff */
[----:B------:R-:W-:Y:S02]  /*4ac0*/  SHF.R.U32.HI R11, RZ, 0x1f, R8 ;  /* 0x0000001fff0b7819 */ /* 0x000fe40000011608 */
[----:B------:R-:W-:Y:S01]  /*4ad0*/  LEA.HI R6, R6, R9, RZ, 0x1e ;  /* 0x0000000906067211 */ /* 0x000fe200078ff0ff */
[----:B------:R-:W-:Y:S01]  /*4ae0*/  IMAD.HI R10, R4, 0x68db8bad, RZ ;  /* 0x68db8bad040a7827 */ /* 0x000fe200078e02ff */
[----:B------:R-:W-:Y:S02]  /*4af0*/  LEA.HI R8, R8, R11, RZ, 0x1e ;  /* 0x0000000b08087211 */ /* 0x000fe400078ff0ff */
[----:B------:R-:W-:Y:S01]  /*4b00*/  SHF.R.U32.HI R9, RZ, 0x1f, R0 ;  /* 0x0000001fff097819 */ /* 0x000fe20000011600 */
[----:B0-----:R-:W-:Y:S01]  /*4b10*/  IMAD.HI R12, R2, 0x10624dd3, RZ ;  /* 0x10624dd3020c7827 */ /* 0x001fe200078e02ff */
[----:B------:R-:W-:Y:S02]  /*4b20*/  SHF.R.U32.HI R11, RZ, 0x1f, R10 ;  /* 0x0000001fff0b7819 */ /* 0x000fe4000001160a */
[----:B------:R-:W-:Y:S01]  /*4b30*/  LEA.HI.SX32 R3, R0, R9, 0x1e ;  /* 0x0000000900037211 */ /* 0x000fe200078ff2ff */
[----:B------:R-:W-:Y:S01]  /*4b40*/  IMAD.HI R9, R2, 0x66666667, RZ ;  /* 0x6666666702097827 */ /* 0x000fe200078e02ff */
[----:B------:R-:W-:-:S03]  /*4b50*/  LEA.HI.SX32 R0, R10, R11, 0x14 ;  /* 0x0000000b0a007211 */ /* 0x000fc600078fa2ff */
[----:B------:R-:W-:Y:S01]  /*4b60*/  IMAD R10, R6, -0xa, R7 ;  /* 0xfffffff6060a7824 */ /* 0x000fe200078e0207 */
[----:B------:R-:W-:Y:S01]  /*4b70*/  SHF.R.U32.HI R6, RZ, 0x1f, R9 ;  /* 0x0000001fff067819 */ /* 0x000fe20000011609 */
[----:B------:R-:W-:-:S03]  /*4b80*/  IMAD.HI R7, R2, 0x51eb851f, RZ ;  /* 0x51eb851f02077827 */ /* 0x000fc600078e02ff */
[----:B------:R-:W-:Y:S01]  /*4b90*/  LEA.HI.SX32 R9, R9, R6, 0x1e ;  /* 0x0000000609097211 */ /* 0x000fe200078ff2ff */
[----:B------:R-:W-:Y:S02]  /*4ba0*/  IMAD.MOV.U32 R16, RZ, RZ, 0x2d ;  /* 0x0000002dff107424 */ /* 0x000fe400078e00ff */
[----:B------:R-:W-:Y:S01]  /*4bb0*/  IMAD R11, R8, -0xa, R5 ;  /* 0xfffffff6080b7824 */ /* 0x000fe200078e0205 */
[----:B------:R-:W-:Y:S01]  /*4bc0*/  SHF.R.U32.HI R8, RZ, 0x1f, R7 ;  /* 0x0000001fff087819 */ /* 0x000fe20000011607 */
[----:B------:R-:W-:Y:S01]  /*4bd0*/  IMAD.HI R13, R2, 0x68db8bad, RZ ;  /* 0x68db8bad020d7827 */ /* 0x000fe200078e02ff */
[----:B------:R-:W-:Y:S01]  /*4be0*/  SHF.R.U32.HI R5, RZ, 0x1f, R12 ;  /* 0x0000001fff057819 */ /* 0x000fe2000001160c */
[----:B------:R-:W-:Y:S01]  /*4bf0*/  STG.E.U8 desc[UR8][R14.64+0x4], R16 ;  /* 0x000004100e007986 */ /* 0x000fe2000c101108 */
[----:B------:R-:W-:Y:S01]  /*4c00*/  LEA.HI.SX32 R6, R7, R8, 0x1b ;  /* 0x0000000807067211 */ /* 0x000fe200078fdaff */
[----:B------:R-:W-:Y:S01]  /*4c10*/  IMAD.HI R8, R3, 0x66666667, RZ ;  /* 0x6666666703087827 */ /* 0x000fe200078e02ff */
[----:B------:R-:W-:Y:S01]  /*4c20*/  LEA.HI.SX32 R5, R12, R5, 0x1a ;  /* 0x000000050c057211 */ /* 0x000fe200078fd2ff */
[----:B------:R0:W-:Y:S02]  /*4c30*/  STG.E.U8 desc[UR8][R14.64+0x8], R16 ;  /* 0x000008100e007986 */ /* 0x0001e4000c101108 */
[----:B------:R-:W-:-:S04]  /*4c40*/  IMAD.HI R12, R0, 0x66666667, RZ ;  /* 0x66666667000c7827 */ /* 0x000fc800078e02ff */
[----:B------:R-:W-:Y:S01]  /*4c50*/  IMAD R4, R3, -0xa, R4 ;  /* 0xfffffff603047824 */ /* 0x000fe200078e0204 */
[----:B------:R-:W-:Y:S01]  /*4c60*/  SHF.R.U32.HI R21, RZ, 0x1f, R12 ;  /* 0x0000001fff157819 */ /* 0x000fe2000001160c */
[----:B------:R-:W-:Y:S02]  /*4c70*/  IMAD.MOV.U32 R17, RZ, RZ, 0x3a ;  /* 0x0000003aff117424 */ /* 0x000fe400078e00ff */
[----:B------:R-:W-:Y:S01]  /*4c80*/  VIADD R19, R11, 0x30 ;  /* 0x000000300b137836 */ /* 0x000fe20000000000 */
[----:B------:R-:W-:Y:S01]  /*4c90*/  LEA.HI R21, R12, R21, RZ, 0x1e ;  /* 0x000000150c157211 */ /* 0x000fe200078ff0ff */
[----:B------:R-:W-:Y:S01]  /*4ca0*/  VIADD R11, R4, 0x30 ;  /* 0x00000030040b7836 */ /* 0x000fe20000000000 */
[----:B0-----:R-:W-:Y:S01]  /*4cb0*/  SHF.R.U32.HI R16, RZ, 0x1f, R13 ;  /* 0x0000001fff107819 */ /* 0x001fe2000001160d */
[----:B------:R-:W-:Y:S01]  /*4cc0*/  IMAD.HI R4, R9, 0x66666667, RZ ;  /* 0x6666666709047827 */ /* 0x000fe200078e02ff */
[----:B------:R-:W-:Y:S02]  /*4cd0*/  STG.E.U8 desc[UR8][R14.64+0xc], R17 ;  /* 0x00000c110e007986 */ /* 0x000fe4000c101108 */
[----:B------:R-:W-:Y:S01]  /*4ce0*/  LEA.HI.SX32 R7, R13, R16, 0x14 ;  /* 0x000000100d077211 */ /* 0x000fe200078fa2ff */
[----:B------:R-:W-:Y:S01]  /*4cf0*/  IMAD R21, R21, -0xa, R0 ;  /* 0xfffffff615157824 */ /* 0x000fe200078e0200 */
[----:B------:R-:W-:Y:S01]  /*4d00*/  SHF.R.U32.HI R13, RZ, 0x1f, R8 ;  /* 0x0000001fff0d7819 */ /* 0x000fe20000011608 */
[----:B------:R0:W-:Y:S01]  /*4d10*/  STG.E.U8 desc[UR8][R14.64+0xd], R17 ;  /* 0x00000d110e007986 */ /* 0x0001e2000c101108 */
[----:B------:R-:W-:-:S02]  /*4d20*/  IMAD.HI R0, R6, 0x66666667, RZ ;  /* 0x6666666706007827 */ /* 0x000fc400078e02ff */
[----:B------:R-:W-:Y:S01]  /*4d30*/  LEA.HI R8, R8, R13, RZ, 0x1e ;  /* 0x0000000d08087211 */ /* 0x000fe200078ff0ff */
[----:B------:R1:W-:Y:S01]  /*4d40*/  STG.E.U8 desc[UR8][R14.64+0x2], R19 ;  /* 0x000002130e007986 */ /* 0x0003e2000c101108 */
[----:B------:R-:W-:-:S03]  /*4d50*/  IMAD.HI R12, R7, 0x66666667, RZ ;  /* 0x66666667070c7827 */ /* 0x000fc600078e02ff */
[----:B------:R2:W-:Y:S01]  /*4d60*/  STG.E.U8 desc[UR8][R14.64+0xa], R11 ;  /* 0x00000a0b0e007986 */ /* 0x0005e2000c101108 */
[----:B------:R-:W-:Y:S01]  /*4d70*/  IMAD R8, R8, -0xa, R3 ;  /* 0xfffffff608087824 */ /* 0x000fe200078e0203 */
[----:B------:R-:W-:Y:S01]  /*4d80*/  SHF.R.U32.HI R3, RZ, 0x1f, R4 ;  /* 0x0000001fff037819 */ /* 0x000fe20000011604 */
[----:B------:R-:W-:Y:S02]  /*4d90*/  IMAD R2, R9, -0xa, R2 ;  /* 0xfffffff609027824 */ /* 0x000fe400078e0202 */
[----:B0-----:R-:W-:Y:S01]  /*4da0*/  VIADD R17, R10, 0x30 ;  /* 0x000000300a117836 */ /* 0x001fe20000000000 */
[----:B------:R-:W-:Y:S01]  /*4db0*/  LEA.HI R4, R4, R3, RZ, 0x1e ;  /* 0x0000000304047211 */ /* 0x000fe200078ff0ff */
[----:B------:R-:W-:Y:S01]  /*4dc0*/  IMAD.HI R10, R5, 0x66666667, RZ ;  /* 0x66666667050a7827 */ /* 0x000fe200078e02ff */
[----:B------:R-:W-:Y:S02]  /*4dd0*/  SHF.R.U32.HI R3, RZ, 0x1f, R0 ;  /* 0x0000001fff037819 */ /* 0x000fe40000011600 */
[----:B------:R0:W-:Y:S01]  /*4de0*/  STG.E.U8 desc[UR8][R14.64+0x6], R17 ;  /* 0x000006110e007986 */ /* 0x0001e2000c101108 */
[----:B-1----:R-:W-:Y:S01]  /*4df0*/  SHF.R.U32.HI R19, RZ, 0x1f, R12 ;  /* 0x0000001fff137819 */ /* 0x002fe2000001160c */
[----:B------:R-:W-:Y:S01]  /*4e00*/  IMAD R4, R4, -0xa, R9 ;  /* 0xfffffff604047824 */ /* 0x000fe200078e0209 */
[----:B--2---:R-:W-:Y:S01]  /*4e10*/  LEA.HI R11, R0, R3, RZ, 0x1e ;  /* 0x00000003000b7211 */ /* 0x004fe200078ff0ff */
[----:B------:R-:W-:Y:S01]  /*4e20*/  IMAD.MOV.U32 R18, RZ, RZ, 0x31 ;  /* 0x00000031ff127424 */ /* 0x000fe200078e00ff */
[----:B------:R-:W-:Y:S01]  /*4e30*/  LEA.HI R12, R12, R19, RZ, 0x1e ;  /* 0x000000130c0c7211 */ /* 0x000fe200078ff0ff */
[----:B------:R-:W-:-:S02]  /*4e40*/  VIADD R13, R2, 0x30 ;  /* 0x00000030020d7836 */ /* 0x000fc40000000000 */
[----:B------:R-:W-:Y:S01]  /*4e50*/  IMAD R11, R11, -0xa, R6 ;  /* 0xfffffff60b0b7824 */ /* 0x000fe200078e0206 */
[----:B------:R-:W-:Y:S01]  /*4e60*/  STG.E.U8 desc[UR8][R14.64+0xe], R18 ;  /* 0x00000e120e007986 */ /* 0x000fe2000c101108 */
[----:B------:R-:W-:Y:S01]  /*4e70*/  IMAD R12, R12, -0xa, R7 ;  /* 0xfffffff60c0c7824 */ /* 0x000fe200078e0207 */
[----:B0-----:R-:W-:Y:S01]  /*4e80*/  SHF.R.U32.HI R17, RZ, 0x1f, R10 ;  /* 0x0000001fff117819 */ /* 0x001fe2000001160a */
[----:B------:R-:W-:Y:S01]  /*4e90*/  VIADD R3, R8, 0x30 ;  /* 0x0000003008037836 */ /* 0x000fe20000000000 */
[----:B------:R-:W-:Y:S01]  /*4ea0*/  STG.E.U8 desc[UR8][R14.64+0x5], R13 ;  /* 0x0000050d0e007986 */ /* 0x000fe2000c101108 */
[----:B------:R-:W-:Y:S01]  /*4eb0*/  VIADD R21, R21, 0x30 ;  /* 0x0000003015157836 */ /* 0x000fe20000000000 */
[----:B------:R-:W-:Y:S01]  /*4ec0*/  LEA.HI R10, R10, R17, RZ, 0x1e ;  /* 0x000000110a0a7211 */ /* 0x000fe200078ff0ff */
[----:B------:R-:W-:Y:S01]  /*4ed0*/  VIADD R11, R11, 0x30 ;  /* 0x000000300b0b7836 */ /* 0x000fe20000000000 */
[----:B------:R-:W-:Y:S01]  /*4ee0*/  STG.E.U8 desc[UR8][R14.64+0x1], R3 ;  /* 0x000001030e007986 */ /* 0x000fe2000c101108 */
[----:B------:R-:W-:-:S02]  /*4ef0*/  VIADD R9, R12, 0x30 ;  /* 0x000000300c097836 */ /* 0x000fc40000000000 */
[----:B------:R-:W-:Y:S01]  /*4f00*/  IMAD R10, R10, -0xa, R5 ;  /* 0xfffffff60a0a7824 */ /* 0x000fe200078e0205 */
[----:B------:R-:W-:Y:S01]  /*4f10*/  STG.E.U8 desc[UR8][R14.64+0x3], R21 ;  /* 0x000003150e007986 */ /* 0x000fe2000c101108 */
[----:B------:R-:W-:Y:S02]  /*4f20*/  VIADD R5, R4, 0x30 ;  /* 0x0000003004057836 */ /* 0x000fe40000000000 */
[----:B------:R-:W-:Y:S01]  /*4f30*/  VIADD R7, R10, 0x30 ;  /* 0x000000300a077836 */ /* 0x000fe20000000000 */
[----:B------:R-:W-:Y:S04]  /*4f40*/  STG.E.U8 desc[UR8][R14.64+0x9], R11 ;  /* 0x0000090b0e007986 */ /* 0x000fe8000c101108 */
[----:B------:R-:W-:Y:S04]  /*4f50*/  STG.E.U8 desc[UR8][R14.64], R5 ;  /* 0x000000050e007986 */ /* 0x000fe8000c101108 */
[----:B------:R-:W-:Y:S04]  /*4f60*/  STG.E.U8 desc[UR8][R14.64+0xb], R7 ;  /* 0x00000b070e007986 */ /* 0x000fe8000c101108 */
[----:B------:R-:W-:Y:S01]  /*4f70*/  STG.E.U8 desc[UR8][R14.64+0x7], R9 ;  /* 0x000007090e007986 */ /* 0x000fe2000c101108 */
[----:B------:R-:W-:Y:S05]  /*4f80*/  EXIT ;  /* 0x000000000000794d */ /* 0x000fea0003800000 */
        .weak           $__internal_0_$__cuda_sm20_div_rn_f64_full
        .type           $__internal_0_$__cuda_sm20_div_rn_f64_full,@function
        .size           $__internal_0_$__cuda_sm20_div_rn_f64_full,(.L_x_20 - $__internal_0_$__cuda_sm20_div_rn_f64_full)
$__internal_0_$__cuda_sm20_div_rn_f64_full:
[C---:B------:R-:W-:Y:S01]  /*4f90*/  FSETP.GEU.AND P0, PT, |R13|.reuse, 1.469367938527859385e-39, PT ;  /* 0x001000000d00780b */ /* 0x040fe20003f0e200 */
[----:B------:R-:W-:Y:S01]  /*4fa0*/  IMAD.U32 R12, RZ, RZ, UR5 ;  /* 0x00000005ff0c7e24 */ /* 0x000fe2000f8e00ff */
[----:B------:R-:W-:Y:S01]  /*4fb0*/  LOP3.LUT R6, R13, 0x800fffff, RZ, 0xc0, !PT ;  /* 0x800fffff0d067812 */ /* 0x000fe200078ec0ff */
[----:B------:R-:W-:Y:S01]  /*4fc0*/  IMAD.U32 R10, RZ, RZ, UR5 ;  /* 0x00000005ff0a7e24 */ /* 0x000fe2000f8e00ff */
[C---:B------:R-:W-:Y:S01]  /*4fd0*/  FSETP.GEU.AND P2, PT, |R9|.reuse, 1.469367938527859385e-39, PT ;  /* 0x001000000900780b */ /* 0x040fe20003f4e200 */
[----:B------:R-:W-:Y:S01]  /*4fe0*/  IMAD.MOV.U32 R16, RZ, RZ, 0x1 ;  /* 0x00000001ff107424 */ /* 0x000fe200078e00ff */
[----:B------:R-:W-:Y:S01]  /*4ff0*/  LOP3.LUT R11, R6, 0x3ff00000, RZ, 0xfc, !PT ;  /* 0x3ff00000060b7812 */ /* 0x000fe200078efcff */
[----:B------:R-:W-:Y:S01]  /*5000*/  IMAD.MOV.U32 R24, RZ, RZ, 0x1ca00000 ;  /* 0x1ca00000ff187424 */ /* 0x000fe200078e00ff */
[----:B------:R-:W-:Y:S01]  /*5010*/  LOP3.LUT R6, R9, 0x7ff00000, RZ, 0xc0, !PT ;  /* 0x7ff0000009067812 */ /* 0x000fe200078ec0ff */
[----:B------:R-:W-:Y:S01]  /*5020*/  BSSY.RECONVERGENT B1, `(.L_x_14) ;  /* 0x000004f000017945 */ /* 0x000fe20003800200 */
[----:B------:R-:W-:-:S03]  /*5030*/  LOP3.LUT R25, R13, 0x7ff00000, RZ, 0xc0, !PT ;  /* 0x7ff000000d197812 */ /* 0x000fc600078ec0ff */
[----:B------:R-:W-:Y:S01]  /*5040*/  @!P0 DMUL R10, R12, 8.98846567431157953865e+307 ;  /* 0x7fe000000c0a8828 */ /* 0x000fe20000000000 */
[C---:B------:R-:W-:Y:S01]  /*5050*/  ISETP.GE.U32.AND P1, PT, R6.reuse, R25, PT ;  /* 0x000000190600720c */ /* 0x040fe20003f26070 */
[----:B------:R-:W-:Y:S02]  /*5060*/  IMAD.MOV.U32 R26, RZ, RZ, R6 ;  /* 0x000000ffff1a7224 */ /* 0x000fe400078e0006 */
[----:B------:R-:W-:Y:S01]  /*5070*/  @!P2 LOP3.LUT R21, R13, 0x7ff00000, RZ, 0xc0, !PT ;  /* 0x7ff000000d15a812 */ /* 0x000fe200078ec0ff */
[----:B------:R-:W-:Y:S01]  /*5080*/  @!P2 IMAD.MOV.U32 R22, RZ, RZ, RZ ;  /* 0x000000ffff16a224 */ /* 0x000fe200078e00ff */
[----:B------:R-:W0:Y:S02]  /*5090*/  MUFU.RCP64H R17, R11 ;  /* 0x0000000b00117308 */ /* 0x000e240000001800 */
[----:B------:R-:W-:Y:S02]  /*50a0*/  @!P2 ISETP.GE.U32.AND P3, PT, R6, R21, PT ;  /* 0x000000150600a20c */ /* 0x000fe40003f66070 */
[----:B------:R-:W-:-:S02]  /*50b0*/  @!P0 LOP3.LUT R25, R11, 0x7ff00000, RZ, 0xc0, !PT ;  /* 0x7ff000000b198812 */ /* 0x000fc400078ec0ff */
[----:B------:R-:W-:-:S03]  /*50c0*/  @!P2 SEL R21, R24, 0x63400000, !P3 ;  /* 0x634000001815a807 */ /* 0x000fc60005800000 */
[----:B------:R-:W-:Y:S01]  /*50d0*/  VIADD R27, R25, 0xffffffff ;  /* 0xffffffff191b7836 */ /* 0x000fe20000000000 */
[----:B------:R-:W-:-:S04]  /*50e0*/  @!P2 LOP3.LUT R21, R21, 0x80000000, R9, 0xf8, !PT ;  /* 0x800000001515a812 */ /* 0x000fc800078ef809 */
[----:B------:R-:W-:Y:S01]  /*50f0*/  @!P2 LOP3.LUT R23, R21, 0x100000, RZ, 0xfc, !PT ;  /* 0x001000001517a812 */ /* 0x000fe200078efcff */
[----:B0-----:R-:W-:-:S08]  /*5100*/  DFMA R18, R16, -R10, 1 ;  /* 0x3ff000001012742b */ /* 0x001fd0000000080a */
[----:B------:R-:W-:-:S08]  /*5110*/  DFMA R18, R18, R18, R18 ;  /* 0x000000121212722b */ /* 0x000fd00000000012 */
[----:B------:R-:W-:Y:S01]  /*5120*/  DFMA R18, R16, R18, R16 ;  /* 0x000000121012722b */ /* 0x000fe20000000010 */
[----:B------:R-:W-:Y:S01]  /*5130*/  SEL R17, R24, 0x63400000, !P1 ;  /* 0x6340000018117807 */ /* 0x000fe20004800000 */
[----:B------:R-:W-:-:S03]  /*5140*/  IMAD.MOV.U32 R16, RZ, RZ, R8 ;  /* 0x000000ffff107224 */ /* 0x000fc600078e0008 */
[----:B------:R-:W-:-:S03]  /*5150*/  LOP3.LUT R17, R17, 0x800fffff, R9, 0xf8, !PT ;  /* 0x800fffff11117812 */ /* 0x000fc600078ef809 */
[----:B------:R-:W-:-:S03]  /*5160*/  DFMA R20, R18, -R10, 1 ;  /* 0x3ff000001214742b */ /* 0x000fc6000000080a */
[----:B------:R-:W-:-:S05]  /*5170*/  @!P2 DFMA R16, R16, 2, -R22 ;  /* 0x400000001010a82b */ /* 0x000fca0000000816 */
[----:B------:R-:W-:-:S05]  /*5180*/  DFMA R18, R18, R20, R18 ;  /* 0x000000141212722b */ /* 0x000fca0000000012 */
[----:B------:R-:W-:-:S03]  /*5190*/  @!P2 LOP3.LUT R26, R17, 0x7ff00000, RZ, 0xc0, !PT ;  /* 0x7ff00000111aa812 */ /* 0x000fc600078ec0ff */
[----:B------:R-:W-:Y:S02]  /*51a0*/  DMUL R20, R18, R16 ;  /* 0x0000001012147228 */ /* 0x000fe40000000000 */
[----:B------:R-:W-:-:S05]  /*51b0*/  VIADD R22, R26, 0xffffffff ;  /* 0xffffffff1a167836 */ /* 0x000fca0000000000 */
[----:B------:R-:W-:Y:S01]  /*51c0*/  ISETP.GT.U32.AND P0, PT, R22, 0x7feffffe, PT ;  /* 0x7feffffe1600780c */ /* 0x000fe20003f04070 */
[----:B------:R-:W-:-:S03]  /*51d0*/  DFMA R22, R20, -R10, R16 ;  /* 0x8000000a1416722b */ /* 0x000fc60000000010 */
[----:B------:R-:W-:-:S05]  /*51e0*/  ISETP.GT.U32.OR P0, PT, R27, 0x7feffffe, P0 ;  /* 0x7feffffe1b00780c */ /* 0x000fca0000704470 */
[----:B------:R-:W-:-:S08]  /*51f0*/  DFMA R22, R18, R22, R20 ;  /* 0x000000161216722b */ /* 0x000fd00000000014 */
[----:B------:R-:W-:Y:S05]  /*5200*/  @P0 BRA `(.L_x_15) ;  /* 0x00000000006c0947 */ /* 0x000fea0003800000 */
[----:B------:R-:W-:-:S04]  /*5210*/  LOP3.LUT R9, R13, 0x7ff00000, RZ, 0xc0, !PT ;  /* 0x7ff000000d097812 */ /* 0x000fc800078ec0ff */
[CC--:B------:R-:W-:Y:S02]  /*5220*/  VIADDMNMX R8, R6.reuse, -R9.reuse, 0xb9600000, !PT ;  /* 0xb960000006087446 */ /* 0x0c0fe40007800909 */
[----:B------:R-:W-:Y:S02]  /*5230*/  ISETP.GE.U32.AND P0, PT, R6, R9, PT ;  /* 0x000000090600720c */ /* 0x000fe40003f06070 */
[----:B------:R-:W-:Y:S01]  /*5240*/  VIMNMX R6, PT, PT, R8, 0x46a00000, PT ;  /* 0x46a0000008067848 */ /* 0x000fe20003fe0100 */
[----:B------:R-:W-:Y:S01]  /*5250*/  IMAD.MOV.U32 R8, RZ, RZ, RZ ;  /* 0x000000ffff087224 */ /* 0x000fe200078e00ff */
[----:B------:R-:W-:-:S05]  /*5260*/  SEL R9, R24, 0x63400000, !P0 ;  /* 0x6340000018097807 */ /* 0x000fca0004000000 */
[----:B------:R-:W-:-:S04]  /*5270*/  IMAD.IADD R6, R6, 0x1, -R9 ;  /* 0x0000000106067824 */ /* 0x000fc800078e0a09 */
[----:B------:R-:W-:-:S06]  /*5280*/  VIADD R9, R6, 0x7fe00000 ;  /* 0x7fe0000006097836 */ /* 0x000fcc0000000000 */
[----:B------:R-:W-:-:S10]  /*5290*/  DMUL R18, R22, R8 ;  /* 0x0000000816127228 */ /* 0x000fd40000000000 */
[----:B------:R-:W-:-:S13]  /*52a0*/  FSETP.GTU.AND P0, PT, |R19|, 1.469367938527859385e-39, PT ;  /* 0x001000001300780b */ /* 0x000fda0003f0c200 */
[----:B------:R-:W-:Y:S05]  /*52b0*/  @P0 BRA `(.L_x_16) ;  /* 0x0000000000940947 */ /* 0x000fea0003800000 */
[----:B------:R-:W-:-:S06]  /*52c0*/  DFMA R10, R22, -R10, R16 ;  /* 0x8000000a160a722b */ /* 0x000fcc0000000010 */
[----:B------:R-:W-:-:S04]  /*52d0*/  IMAD.MOV.U32 R10, RZ, RZ, RZ ;  /* 0x000000ffff0a7224 */ /* 0x000fc800078e00ff */
[C---:B------:R-:W-:Y:S02]  /*52e0*/  FSETP.NEU.AND P0, PT, R11.reuse, RZ, PT ;  /* 0x000000ff0b00720b */ /* 0x040fe40003f0d000 */
[----:B------:R-:W-:-:S04]  /*52f0*/  LOP3.LUT R13, R11, 0x80000000, R13, 0x48, !PT ;  /* 0x800000000b0d7812 */ /* 0x000fc800078e480d */
[----:B------:R-:W-:-:S07]  /*5300*/  LOP3.LUT R11, R13, R9, RZ, 0xfc, !PT ;  /* 0x000000090d0b7212 */ /* 0x000fce00078efcff */
[----:B------:R-:W-:Y:S05]  /*5310*/  @!P0 BRA `(.L_x_16) ;  /* 0x00000000007c8947 */ /* 0x000fea0003800000 */
[----:B------:R-:W-:Y:S01]  /*5320*/  IMAD.MOV R9, RZ, RZ, -R6 ;  /* 0x000000ffff097224 */ /* 0x000fe200078e0a06 */
[----:B------:R-:W-:Y:S01]  /*5330*/  DMUL.RP R10, R22, R10 ;  /* 0x0000000a160a7228 */ /* 0x000fe20000008000 */
[----:B------:R-:W-:-:S06]  /*5340*/  IMAD.MOV.U32 R8, RZ, RZ, RZ ;  /* 0x000000ffff087224 */ /* 0x000fcc00078e00ff */
[----:B------:R-:W-:-:S03]  /*5350*/  DFMA R8, R18, -R8, R22 ;  /* 0x800000081208722b */ /* 0x000fc60000000016 */
[----:B------:R-:W-:-:S03]  /*5360*/  LOP3.LUT R13, R11, R13, RZ, 0x3c, !PT ;  /* 0x0000000d0b0d7212 */ /* 0x000fc600078e3cff */
[----:B------:R-:W-:-:S04]  /*5370*/  IADD3 R8, PT, PT, -R6, -0x43300000, RZ ;  /* 0xbcd0000006087810 */ /* 0x000fc80007ffe1ff */
[----:B------:R-:W-:-:S04]  /*5380*/  FSETP.NEU.AND P0, PT, |R9|, R8, PT ;  /* 0x000000080900720b */ /* 0x000fc80003f0d200 */
[----:B------:R-:W-:Y:S02]  /*5390*/  FSEL R18, R10, R18, !P0 ;  /* 0x000000120a127208 */ /* 0x000fe40004000000 */
[----:B------:R-:W-:Y:S01]  /*53a0*/  FSEL R19, R13, R19, !P0 ;  /* 0x000000130d137208 */ /* 0x000fe20004000000 */
[----:B------:R-:W-:Y:S06]  /*53b0*/  BRA `(.L_x_16) ;  /* 0x0000000000547947 */ /* 0x000fec0003800000 */
.L_x_15:
[----:B------:R-:W-:-:S14]  /*53c0*/  DSETP.NAN.AND P0, PT, R8, R8, PT ;  /* 0x000000080800722a */ /* 0x000fdc0003f08000 */
[----:B------:R-:W-:Y:S05]  /*53d0*/  @P0 BRA `(.L_x_17) ;  /* 0x0000000000440947 */ /* 0x000fea0003800000 */
[----:B------:R-:W-:-:S14]  /*53e0*/  DSETP.NAN.AND P0, PT, R12, R12, PT ;  /* 0x0000000c0c00722a */ /* 0x000fdc0003f08000 */
[----:B------:R-:W-:Y:S05]  /*53f0*/  @P0 BRA `(.L_x_18) ;  /* 0x0000000000300947 */ /* 0x000fea0003800000 */
[----:B------:R-:W-:Y:S01]  /*5400*/  ISETP.NE.AND P0, PT, R26, R25, PT ;  /* 0x000000191a00720c */ /* 0x000fe20003f05270 */
[----:B------:R-:W-:Y:S02]  /*5410*/  IMAD.MOV.U32 R18, RZ, RZ, 0x0 ;  /* 0x00000000ff127424 */ /* 0x000fe400078e00ff */
[----:B------:R-:W-:-:S10]  /*5420*/  IMAD.MOV.U32 R19, RZ, RZ, -0x80000 ;  /* 0xfff80000ff137424 */ /* 0x000fd400078e00ff */
[----:B------:R-:W-:Y:S05]  /*5430*/  @!P0 BRA `(.L_x_16) ;  /* 0x0000000000348947 */ /* 0x000fea0003800000 */
[----:B------:R-:W-:Y:S02]  /*5440*/  ISETP.NE.AND P0, PT, R26, 0x7ff00000, PT ;  /* 0x7ff000001a00780c */ /* 0x000fe40003f05270 */
[----:B------:R-:W-:Y:S02]  /*5450*/  LOP3.LUT R19, R9, 0x80000000, R13, 0x48, !PT ;  /* 0x8000000009137812 */ /* 0x000fe400078e480d */
[----:B------:R-:W-:-:S13]  /*5460*/  ISETP.EQ.OR P0, PT, R25, RZ, !P0 ;  /* 0x000000ff1900720c */ /* 0x000fda0004702670 */
[----:B------:R-:W-:Y:S01]  /*5470*/  @P0 LOP3.LUT R6, R19, 0x7ff00000, RZ, 0xfc, !PT ;  /* 0x7ff0000013060812 */ /* 0x000fe200078efcff */
[----:B------:R-:W-:Y:S02]  /*5480*/  @!P0 IMAD.MOV.U32 R18, RZ, RZ, RZ ;  /* 0x000000ffff128224 */ /* 0x000fe400078e00ff */
[----:B------:R-:W-:Y:S02]  /*5490*/  @P0 IMAD.MOV.U32 R18, RZ, RZ, RZ ;  /* 0x000000ffff120224 */ /* 0x000fe400078e00ff */
[----:B------:R-:W-:Y:S01]  /*54a0*/  @P0 IMAD.MOV.U32 R19, RZ, RZ, R6 ;  /* 0x000000ffff130224 */ /* 0x000fe200078e0006 */
[----:B------:R-:W-:Y:S06]  /*54b0*/  BRA `(.L_x_16) ;  /* 0x0000000000147947 */ /* 0x000fec0003800000 */
.L_x_18:
[----:B------:R-:W-:Y:S01]  /*54c0*/  LOP3.LUT R19, R13, 0x80000, RZ, 0xfc, !PT ;  /* 0x000800000d137812 */ /* 0x000fe200078efcff */
[----:B------:R-:W-:Y:S01]  /*54d0*/  IMAD.MOV.U32 R18, RZ, RZ, R12 ;  /* 0x000000ffff127224 */ /* 0x000fe200078e000c */
[----:B------:R-:W-:Y:S06]  /*54e0*/  BRA `(.L_x_16) ;  /* 0x0000000000087947 */ /* 0x000fec0003800000 */
.L_x_17:
[----:B------:R-:W-:Y:S01]  /*54f0*/  LOP3.LUT R19, R9, 0x80000, RZ, 0xfc, !PT ;  /* 0x0008000009137812 */ /* 0x000fe200078efcff */
[----:B------:R-:W-:-:S07]  /*5500*/  IMAD.MOV.U32 R18, RZ, RZ, R8 ;  /* 0x000000ffff127224 */ /* 0x000fce00078e0008 */
.L_x_16:
[----:B------:R-:W-:Y:S05]  /*5510*/  BSYNC.RECONVERGENT B1 ;  /* 0x0000000000017941 */ /* 0x000fea0003800200 */
.L_x_14:
[----:B------:R-:W-:Y:S02]  /*5520*/  IMAD.MOV.U32 R8, RZ, RZ, R0 ;  /* 0x000000ffff087224 */ /* 0x000fe400078e0000 */
[----:B------:R-:W-:Y:S02]  /*5530*/  IMAD.MOV.U32 R9, RZ, RZ, 0x0 ;  /* 0x00000000ff097424 */ /* 0x000fe400078e00ff */
[----:B------:R-:W-:Y:S02]  /*5540*/  IMAD.MOV.U32 R6, RZ, RZ, R18 ;  /* 0x000000ffff067224 */ /* 0x000fe400078e0012 */
[----:B------:R-:W-:Y:S05]  /*5550*/  RET.REL.NODEC R8 `(_Z6keygenPciS_) ;  /* 0xffffffa808a87950 */ /* 0x000fea0003c3ffff */
.L_x_19:
[----:B------:R-:W-:-:S00]  /*5560*/  BRA `(.L_x_19) ;  /* 0xfffffffc00fc7947 */ /* 0x000fc0000383ffff */
[----:B------:R-:W-:-:S00]  /*5570*/  NOP ;  /* 0x0000000000007918 */ /* 0x000fc00000000000 */
        /* <DEDUP_REMOVED lines=8> */
.L_x_20:


//--------------------- .nv.global.init           --------------------------
	.section	.nv.global.init,"aw",@progbits
.nv.global.init:
	.type		key,@object
	.size		key,(.L_0 - key)
key:
        /*0000*/ 	.byte	0x24, 0x31, 0x26, 0x31, 0x32, 0x33, 0x34, 0x2d, 0x31, 0x32, 0x33, 0x34, 0x2d, 0x31, 0x32, 0x33
        /*0010*/ 	.byte	0x34, 0x35, 0x36, 0x00
.L_0:


//--------------------- .nv.shared.reserved.0     --------------------------
	.section	.nv.shared.reserved.0,"aw",@nobits
	.weak		__nv_reservedSMEM_offset_0_alias
	.size		__nv_reservedSMEM_offset_0_alias, 0, 64
	.other		__nv_reservedSMEM_offset_0_alias,@"STO_CUDA_RESERVED_SHARED STV_DEFAULT"
__nv_reservedSMEM_offset_0_alias:
	.zero		0
	.zero		64


//--------------------- .nv.constant0._Z6keygenPciS_ --------------------------
	.section	.nv.constant0._Z6keygenPciS_,"a",@progbits
	.sectionflags	@""
	.align	4
.nv.constant0._Z6keygenPciS_:
	.zero		920


//--------------------- SYMBOLS --------------------------

	.type		.nv.reservedSmem.offset0,@object
	.size		.nv.reservedSmem.offset0,0x4
